//
// Generated by NVIDIA NVVM Compiler
//
// Compiler Build ID: CL-36424714
// Cuda compilation tools, release 13.0, V13.0.88
// Based on NVVM 20.0.0
//

.version 9.0
.target sm_100
.address_size 64

	// .globl	_Z6vecafsPfS_S_i
.extern .func  (.param .b32 func_retval0) vprintf
(
	.param .b64 vprintf_param_0,
	.param .b64 vprintf_param_1
)
;
.global .align 1 .b8 $str[52] = {66, 108, 111, 99, 107, 32, 73, 68, 58, 32, 37, 100, 44, 32, 66, 108, 111, 99, 107, 32, 68, 73, 77, 58, 32, 37, 100, 44, 32, 84, 104, 114, 101, 97, 100, 32, 73, 68, 58, 32, 37, 100, 44, 32, 73, 68, 58, 32, 37, 100, 10};
.global .align 1 .b8 $str$1[26] = {68, 97, 115, 32, 104, 105, 101, 114, 32, 108, 97, 117, 102, 116, 32, 112, 97, 114, 97, 108, 108, 101, 108, 46, 10};
.extern .shared .align 16 .b8 num[];
.global .align 1 .b8 $str$2[19] = {84, 104, 114, 101, 97, 100, 32, 73, 68, 58, 32, 37, 100, 44, 32, 37, 100, 10};
.global .align 1 .b8 $str$3[8] = {37, 100, 44, 32, 37, 100, 10};

.visible .entry _Z6vecafsPfS_S_i(
	.param .u64 .ptr .align 1 _Z6vecafsPfS_S_i_param_0,
	.param .u64 .ptr .align 1 _Z6vecafsPfS_S_i_param_1,
	.param .u64 .ptr .align 1 _Z6vecafsPfS_S_i_param_2,
	.param .u32 _Z6vecafsPfS_S_i_param_3
)
{
	.reg .pred 	%p<2>;
	.reg .b32 	%r<8>;
	.reg .b32 	%f<6>;
	.reg .b64 	%rd<11>;

	ld.param.u64 	%rd1, [_Z6vecafsPfS_S_i_param_0];
	ld.param.u64 	%rd2, [_Z6vecafsPfS_S_i_param_1];
	ld.param.u64 	%rd3, [_Z6vecafsPfS_S_i_param_2];
	ld.param.u32 	%r2, [_Z6vecafsPfS_S_i_param_3];
	mov.u32 	%r3, %ctaid.x;
	mov.u32 	%r4, %tid.x;
	add.s32 	%r1, %r3, %r4;
	setp.ge.s32 	%p1, %r1, %r2;
	@%p1 bra 	$L__BB0_2;
	cvta.to.global.u64 	%rd4, %rd1;
	cvta.to.global.u64 	%rd5, %rd2;
	cvta.to.global.u64 	%rd6, %rd3;
	mul.wide.s32 	%rd7, %r1, 4;
	add.s64 	%rd8, %rd4, %rd7;
	ld.global.f32 	%f1, [%rd8];
	and.b32  	%r5, %r1, 1;
	neg.s32 	%r6, %r5;
	or.b32  	%r7, %r6, 1;
	cvt.rn.f32.s32 	%f2, %r7;
	add.s64 	%rd9, %rd5, %rd7;
	ld.global.f32 	%f3, [%rd9];
	mul.f32 	%f4, %f3, %f2;
	sub.f32 	%f5, %f1, %f4;
	add.s64 	%rd10, %rd6, %rd7;
	st.global.f32 	[%rd10], %f5;
$L__BB0_2:
	ret;

}
	// .globl	_Z23kernelOddEvenProjectionv
.visible .entry _Z23kernelOddEvenProjectionv()
{
	.local .align 16 .b8 	__local_depot1[16];
	.reg .b64 	%SP;
	.reg .b64 	%SPL;
	.reg .pred 	%p<2>;
	.reg .b32 	%r<12>;
	.reg .b64 	%rd<5>;

	mov.u64 	%SPL, __local_depot1;
	cvta.local.u64 	%SP, %SPL;
	add.u64 	%rd1, %SP, 0;
	add.u64 	%rd2, %SPL, 0;
	mov.u32 	%r1, %ctaid.x;
	mov.u32 	%r2, %ntid.x;
	mov.u32 	%r3, %tid.x;
	shl.b32 	%r4, %r3, 1;
	mad.lo.s32 	%r5, %r1, %r2, %r4;
	sub.s32 	%r6, 1, %r2;
	and.b32  	%r7, %r1, 1;
	setp.eq.b32 	%p1, %r7, 1;
	selp.b32 	%r8, %r6, 0, %p1;
	add.s32 	%r9, %r5, %r8;
	st.local.v4.u32 	[%rd2], {%r1, %r2, %r3, %r9};
	mov.u64 	%rd3, $str;
	cvta.global.u64 	%rd4, %rd3;
	{ // callseq 0, 0
	.param .b64 param0;
	st.param.b64 	[param0], %rd4;
	.param .b64 param1;
	st.param.b64 	[param1], %rd1;
	.param .b32 retval0;
	call.uni (retval0), 
	vprintf, 
	(
	param0, 
	param1
	);
	ld.param.b32 	%r10, [retval0];
	} // callseq 0
	ret;

}
	// .globl	_Z13firstParallelv
.visible .entry _Z13firstParallelv()
{
	.reg .b32 	%r<3>;
	.reg .b64 	%rd<3>;

	mov.u64 	%rd1, $str$1;
	cvta.global.u64 	%rd2, %rd1;
	{ // callseq 1, 0
	.param .b64 param0;
	st.param.b64 	[param0], %rd2;
	.param .b64 param1;
	st.param.b64 	[param1], 0;
	.param .b32 retval0;
	call.uni (retval0), 
	vprintf, 
	(
	param0, 
	param1
	);
	ld.param.b32 	%r1, [retval0];
	} // callseq 1
	ret;

}
	// .globl	_Z7compactPiS_S_
.visible .entry _Z7compactPiS_S_(
	.param .u64 .ptr .align 1 _Z7compactPiS_S__param_0,
	.param .u64 .ptr .align 1 _Z7compactPiS_S__param_1,
	.param .u64 .ptr .align 1 _Z7compactPiS_S__param_2
)
{
	.local .align 8 .b8 	__local_depot3[8];
	.reg .b64 	%SP;
	.reg .b64 	%SPL;
	.reg .pred 	%p<18>;
	.reg .b32 	%r<193>;
	.reg .b64 	%rd<44>;

	mov.u64 	%SPL, __local_depot3;
	cvta.local.u64 	%SP, %SPL;
	ld.param.u64 	%rd5, [_Z7compactPiS_S__param_0];
	ld.param.u64 	%rd6, [_Z7compactPiS_S__param_1];
	ld.param.u64 	%rd7, [_Z7compactPiS_S__param_2];
	cvta.to.global.u64 	%rd1, %rd7;
	cvta.to.global.u64 	%rd2, %rd6;
	add.u64 	%rd8, %SP, 0;
	add.u64 	%rd3, %SPL, 0;
	mov.u32 	%r1, %tid.x;
	bar.sync 	0;
	setp.ne.s32 	%p1, %r1, 0;
	@%p1 bra 	$L__BB3_2;
	mov.b32 	%r32, 0;
	st.shared.v4.u32 	[num], {%r32, %r32, %r32, %r32};
$L__BB3_2:
	bar.sync 	0;
	shl.b32 	%r33, %r1, 2;
	mov.u32 	%r181, num;
	add.s32 	%r2, %r181, %r33;
	mul.lo.s32 	%r35, %r1, 5;
	cvta.to.global.u64 	%rd9, %rd5;
	mul.wide.u32 	%rd10, %r35, 4;
	add.s64 	%rd4, %rd9, %rd10;
	ld.global.u32 	%r36, [%rd4];
	st.local.v2.u32 	[%rd3], {%r1, %r36};
	mov.u64 	%rd11, $str$2;
	cvta.global.u64 	%rd12, %rd11;
	{ // callseq 2, 0
	.param .b64 param0;
	st.param.b64 	[param0], %rd12;
	.param .b64 param1;
	st.param.b64 	[param1], %rd8;
	.param .b32 retval0;
	call.uni (retval0), 
	vprintf, 
	(
	param0, 
	param1
	);
	ld.param.b32 	%r37, [retval0];
	} // callseq 2
	ld.global.u32 	%r39, [%rd4];
	setp.ne.s32 	%p2, %r39, 16;
	@%p2 bra 	$L__BB3_4;
	ld.shared.u32 	%r40, [%r2];
	add.s32 	%r41, %r40, 1;
	st.shared.u32 	[%r2], %r41;
$L__BB3_4:
	ld.global.u32 	%r42, [%rd4+4];
	st.local.v2.u32 	[%rd3], {%r1, %r42};
	cvta.global.u64 	%rd15, %rd11;
	{ // callseq 3, 0
	.param .b64 param0;
	st.param.b64 	[param0], %rd15;
	.param .b64 param1;
	st.param.b64 	[param1], %rd8;
	.param .b32 retval0;
	call.uni (retval0), 
	vprintf, 
	(
	param0, 
	param1
	);
	ld.param.b32 	%r43, [retval0];
	} // callseq 3
	ld.global.u32 	%r45, [%rd4+4];
	setp.ne.s32 	%p3, %r45, 16;
	@%p3 bra 	$L__BB3_6;
	ld.shared.u32 	%r46, [%r2];
	add.s32 	%r47, %r46, 1;
	st.shared.u32 	[%r2], %r47;
$L__BB3_6:
	ld.global.u32 	%r48, [%rd4+8];
	st.local.v2.u32 	[%rd3], {%r1, %r48};
	cvta.global.u64 	%rd18, %rd11;
	{ // callseq 4, 0
	.param .b64 param0;
	st.param.b64 	[param0], %rd18;
	.param .b64 param1;
	st.param.b64 	[param1], %rd8;
	.param .b32 retval0;
	call.uni (retval0), 
	vprintf, 
	(
	param0, 
	param1
	);
	ld.param.b32 	%r49, [retval0];
	} // callseq 4
	ld.global.u32 	%r51, [%rd4+8];
	setp.ne.s32 	%p4, %r51, 16;
	@%p4 bra 	$L__BB3_8;
	ld.shared.u32 	%r52, [%r2];
	add.s32 	%r53, %r52, 1;
	st.shared.u32 	[%r2], %r53;
$L__BB3_8:
	ld.global.u32 	%r54, [%rd4+12];
	st.local.v2.u32 	[%rd3], {%r1, %r54};
	cvta.global.u64 	%rd21, %rd11;
	{ // callseq 5, 0
	.param .b64 param0;
	st.param.b64 	[param0], %rd21;
	.param .b64 param1;
	st.param.b64 	[param1], %rd8;
	.param .b32 retval0;
	call.uni (retval0), 
	vprintf, 
	(
	param0, 
	param1
	);
	ld.param.b32 	%r55, [retval0];
	} // callseq 5
	ld.global.u32 	%r57, [%rd4+12];
	setp.ne.s32 	%p5, %r57, 16;
	@%p5 bra 	$L__BB3_10;
	ld.shared.u32 	%r58, [%r2];
	add.s32 	%r59, %r58, 1;
	st.shared.u32 	[%r2], %r59;
$L__BB3_10:
	ld.global.u32 	%r60, [%rd4+16];
	st.local.v2.u32 	[%rd3], {%r1, %r60};
	cvta.global.u64 	%rd24, %rd11;
	{ // callseq 6, 0
	.param .b64 param0;
	st.param.b64 	[param0], %rd24;
	.param .b64 param1;
	st.param.b64 	[param1], %rd8;
	.param .b32 retval0;
	call.uni (retval0), 
	vprintf, 
	(
	param0, 
	param1
	);
	ld.param.b32 	%r61, [retval0];
	} // callseq 6
	ld.global.u32 	%r63, [%rd4+16];
	setp.ne.s32 	%p6, %r63, 16;
	@%p6 bra 	$L__BB3_12;
	ld.shared.u32 	%r64, [%r2];
	add.s32 	%r65, %r64, 1;
	st.shared.u32 	[%r2], %r65;
$L__BB3_12:
	setp.ne.s32 	%p7, %r1, 0;
	bar.sync 	0;
	@%p7 bra 	$L__BB3_19;
	mov.u32 	%r5, %ntid.x;
	and.b32  	%r6, %r5, 3;
	setp.lt.u32 	%p8, %r5, 4;
	mov.b32 	%r188, 0;
	mov.u32 	%r185, %r188;
	@%p8 bra 	$L__BB3_16;
	and.b32  	%r185, %r5, 2044;
	and.b32  	%r69, %r5, -4;
	neg.s32 	%r182, %r69;
	mov.b32 	%r183, 0;
$L__BB3_15:
	ld.shared.v4.u32 	{%r70, %r71, %r72, %r73}, [%r181];
	add.s32 	%r74, %r70, %r183;
	add.s32 	%r75, %r71, %r74;
	add.s32 	%r76, %r72, %r75;
	add.s32 	%r188, %r73, %r76;
	st.shared.v4.u32 	[%r181], {%r183, %r74, %r75, %r76};
	add.s32 	%r182, %r182, 4;
	add.s32 	%r181, %r181, 16;
	setp.ne.s32 	%p9, %r182, 0;
	mov.u32 	%r183, %r188;
	@%p9 bra 	$L__BB3_15;
$L__BB3_16:
	setp.eq.s32 	%p10, %r6, 0;
	@%p10 bra 	$L__BB3_19;
	shl.b32 	%r77, %r185, 2;
	mov.u32 	%r78, num;
	add.s32 	%r187, %r78, %r77;
	neg.s32 	%r186, %r6;
$L__BB3_18:
	.pragma "nounroll";
	ld.shared.u32 	%r79, [%r187];
	add.s32 	%r22, %r79, %r188;
	st.shared.u32 	[%r187], %r188;
	add.s32 	%r187, %r187, 4;
	add.s32 	%r186, %r186, 1;
	setp.ne.s32 	%p11, %r186, 0;
	mov.u32 	%r188, %r22;
	@%p11 bra 	$L__BB3_18;
$L__BB3_19:
	bar.sync 	0;
	ld.global.u32 	%r81, [%rd4];
	setp.ne.s32 	%p12, %r81, 16;
	mov.b32 	%r190, 0;
	@%p12 bra 	$L__BB3_21;
	ld.shared.u32 	%r83, [%r2];
	mul.wide.s32 	%rd26, %r83, 4;
	add.s64 	%rd27, %rd2, %rd26;
	st.global.u32 	[%rd27], %r1;
	add.s64 	%rd28, %rd1, %rd26;
	mov.b32 	%r84, 0;
	st.global.u32 	[%rd28], %r84;
	mov.b32 	%r190, 1;
$L__BB3_21:
	ld.global.u32 	%r85, [%rd4+4];
	setp.ne.s32 	%p13, %r85, 16;
	@%p13 bra 	$L__BB3_23;
	ld.shared.u32 	%r86, [%r2];
	add.s32 	%r87, %r86, %r190;
	mul.wide.s32 	%rd29, %r87, 4;
	add.s64 	%rd30, %rd2, %rd29;
	st.global.u32 	[%rd30], %r1;
	add.s64 	%rd31, %rd1, %rd29;
	mov.b32 	%r88, 1;
	st.global.u32 	[%rd31], %r88;
	add.s32 	%r190, %r190, 1;
$L__BB3_23:
	ld.global.u32 	%r89, [%rd4+8];
	setp.ne.s32 	%p14, %r89, 16;
	@%p14 bra 	$L__BB3_25;
	ld.shared.u32 	%r90, [%r2];
	add.s32 	%r91, %r90, %r190;
	mul.wide.s32 	%rd32, %r91, 4;
	add.s64 	%rd33, %rd2, %rd32;
	st.global.u32 	[%rd33], %r1;
	add.s64 	%rd34, %rd1, %rd32;
	mov.b32 	%r92, 2;
	st.global.u32 	[%rd34], %r92;
	add.s32 	%r190, %r190, 1;
$L__BB3_25:
	ld.global.u32 	%r93, [%rd4+12];
	setp.ne.s32 	%p15, %r93, 16;
	@%p15 bra 	$L__BB3_27;
	ld.shared.u32 	%r94, [%r2];
	add.s32 	%r95, %r94, %r190;
	mul.wide.s32 	%rd35, %r95, 4;
	add.s64 	%rd36, %rd2, %rd35;
	st.global.u32 	[%rd36], %r1;
	add.s64 	%rd37, %rd1, %rd35;
	mov.b32 	%r96, 3;
	st.global.u32 	[%rd37], %r96;
	add.s32 	%r190, %r190, 1;
$L__BB3_27:
	ld.global.u32 	%r97, [%rd4+16];
	setp.ne.s32 	%p16, %r97, 16;
	@%p16 bra 	$L__BB3_29;
	ld.shared.u32 	%r98, [%r2];
	add.s32 	%r99, %r98, %r190;
	mul.wide.s32 	%rd38, %r99, 4;
	add.s64 	%rd39, %rd2, %rd38;
	st.global.u32 	[%rd39], %r1;
	add.s64 	%rd40, %rd1, %rd38;
	mov.b32 	%r100, 4;
	st.global.u32 	[%rd40], %r100;
$L__BB3_29:
	setp.ne.s32 	%p17, %r1, 0;
	bar.sync 	0;
	@%p17 bra 	$L__BB3_31;
	ld.global.u32 	%r101, [%rd2];
	ld.global.u32 	%r102, [%rd1];
	st.local.v2.u32 	[%rd3], {%r101, %r102};
	mov.u64 	%rd41, $str$3;
	cvta.global.u64 	%rd42, %rd41;
	{ // callseq 7, 0
	.param .b64 param0;
	st.param.b64 	[param0], %rd42;
	.param .b64 param1;
	st.param.b64 	[param1], %rd8;
	.param .b32 retval0;
	call.uni (retval0), 
	vprintf, 
	(
	param0, 
	param1
	);
	ld.param.b32 	%r103, [retval0];
	} // callseq 7
	ld.global.u32 	%r105, [%rd2+4];
	ld.global.u32 	%r106, [%rd1+4];
	st.local.v2.u32 	[%rd3], {%r105, %r106};
	{ // callseq 8, 0
	.param .b64 param0;
	st.param.b64 	[param0], %rd42;
	.param .b64 param1;
	st.param.b64 	[param1], %rd8;
	.param .b32 retval0;
	call.uni (retval0), 
	vprintf, 
	(
	param0, 
	param1
	);
	ld.param.b32 	%r107, [retval0];
	} // callseq 8
	ld.global.u32 	%r109, [%rd2+8];
	ld.global.u32 	%r110, [%rd1+8];
	st.local.v2.u32 	[%rd3], {%r109, %r110};
	{ // callseq 9, 0
	.param .b64 param0;
	st.param.b64 	[param0], %rd42;
	.param .b64 param1;
	st.param.b64 	[param1], %rd8;
	.param .b32 retval0;
	call.uni (retval0), 
	vprintf, 
	(
	param0, 
	param1
	);
	ld.param.b32 	%r111, [retval0];
	} // callseq 9
	ld.global.u32 	%r113, [%rd2+12];
	ld.global.u32 	%r114, [%rd1+12];
	st.local.v2.u32 	[%rd3], {%r113, %r114};
	{ // callseq 10, 0
	.param .b64 param0;
	st.param.b64 	[param0], %rd42;
	.param .b64 param1;
	st.param.b64 	[param1], %rd8;
	.param .b32 retval0;
	call.uni (retval0), 
	vprintf, 
	(
	param0, 
	param1
	);
	ld.param.b32 	%r115, [retval0];
	} // callseq 10
	ld.global.u32 	%r117, [%rd2+16];
	ld.global.u32 	%r118, [%rd1+16];
	st.local.v2.u32 	[%rd3], {%r117, %r118};
	{ // callseq 11, 0
	.param .b64 param0;
	st.param.b64 	[param0], %rd42;
	.param .b64 param1;
	st.param.b64 	[param1], %rd8;
	.param .b32 retval0;
	call.uni (retval0), 
	vprintf, 
	(
	param0, 
	param1
	);
	ld.param.b32 	%r119, [retval0];
	} // callseq 11
	ld.global.u32 	%r121, [%rd2+20];
	ld.global.u32 	%r122, [%rd1+20];
	st.local.v2.u32 	[%rd3], {%r121, %r122};
	{ // callseq 12, 0
	.param .b64 param0;
	st.param.b64 	[param0], %rd42;
	.param .b64 param1;
	st.param.b64 	[param1], %rd8;
	.param .b32 retval0;
	call.uni (retval0), 
	vprintf, 
	(
	param0, 
	param1
	);
	ld.param.b32 	%r123, [retval0];
	} // callseq 12
	ld.global.u32 	%r125, [%rd2+24];
	ld.global.u32 	%r126, [%rd1+24];
	st.local.v2.u32 	[%rd3], {%r125, %r126};
	{ // callseq 13, 0
	.param .b64 param0;
	st.param.b64 	[param0], %rd42;
	.param .b64 param1;
	st.param.b64 	[param1], %rd8;
	.param .b32 retval0;
	call.uni (retval0), 
	vprintf, 
	(
	param0, 
	param1
	);
	ld.param.b32 	%r127, [retval0];
	} // callseq 13
	ld.global.u32 	%r129, [%rd2+28];
	ld.global.u32 	%r130, [%rd1+28];
	st.local.v2.u32 	[%rd3], {%r129, %r130};
	{ // callseq 14, 0
	.param .b64 param0;
	st.param.b64 	[param0], %rd42;
	.param .b64 param1;
	st.param.b64 	[param1], %rd8;
	.param .b32 retval0;
	call.uni (retval0), 
	vprintf, 
	(
	param0, 
	param1
	);
	ld.param.b32 	%r131, [retval0];
	} // callseq 14
	ld.global.u32 	%r133, [%rd2+32];
	ld.global.u32 	%r134, [%rd1+32];
	st.local.v2.u32 	[%rd3], {%r133, %r134};
	{ // callseq 15, 0
	.param .b64 param0;
	st.param.b64 	[param0], %rd42;
	.param .b64 param1;
	st.param.b64 	[param1], %rd8;
	.param .b32 retval0;
	call.uni (retval0), 
	vprintf, 
	(
	param0, 
	param1
	);
	ld.param.b32 	%r135, [retval0];
	} // callseq 15
	ld.global.u32 	%r137, [%rd2+36];
	ld.global.u32 	%r138, [%rd1+36];
	st.local.v2.u32 	[%rd3], {%r137, %r138};
	{ // callseq 16, 0
	.param .b64 param0;
	st.param.b64 	[param0], %rd42;
	.param .b64 param1;
	st.param.b64 	[param1], %rd8;
	.param .b32 retval0;
	call.uni (retval0), 
	vprintf, 
	(
	param0, 
	param1
	);
	ld.param.b32 	%r139, [retval0];
	} // callseq 16
	ld.global.u32 	%r141, [%rd2+40];
	ld.global.u32 	%r142, [%rd1+40];
	st.local.v2.u32 	[%rd3], {%r141, %r142};
	{ // callseq 17, 0
	.param .b64 param0;
	st.param.b64 	[param0], %rd42;
	.param .b64 param1;
	st.param.b64 	[param1], %rd8;
	.param .b32 retval0;
	call.uni (retval0), 
	vprintf, 
	(
	param0, 
	param1
	);
	ld.param.b32 	%r143, [retval0];
	} // callseq 17
	ld.global.u32 	%r145, [%rd2+44];
	ld.global.u32 	%r146, [%rd1+44];
	st.local.v2.u32 	[%rd3], {%r145, %r146};
	{ // callseq 18, 0
	.param .b64 param0;
	st.param.b64 	[param0], %rd42;
	.param .b64 param1;
	st.param.b64 	[param1], %rd8;
	.param .b32 retval0;
	call.uni (retval0), 
	vprintf, 
	(
	param0, 
	param1
	);
	ld.param.b32 	%r147, [retval0];
	} // callseq 18
	ld.global.u32 	%r149, [%rd2+48];
	ld.global.u32 	%r150, [%rd1+48];
	st.local.v2.u32 	[%rd3], {%r149, %r150};
	{ // callseq 19, 0
	.param .b64 param0;
	st.param.b64 	[param0], %rd42;
	.param .b64 param1;
	st.param.b64 	[param1], %rd8;
	.param .b32 retval0;
	call.uni (retval0), 
	vprintf, 
	(
	param0, 
	param1
	);
	ld.param.b32 	%r151, [retval0];
	} // callseq 19
	ld.global.u32 	%r153, [%rd2+52];
	ld.global.u32 	%r154, [%rd1+52];
	st.local.v2.u32 	[%rd3], {%r153, %r154};
	{ // callseq 20, 0
	.param .b64 param0;
	st.param.b64 	[param0], %rd42;
	.param .b64 param1;
	st.param.b64 	[param1], %rd8;
	.param .b32 retval0;
	call.uni (retval0), 
	vprintf, 
	(
	param0, 
	param1
	);
	ld.param.b32 	%r155, [retval0];
	} // callseq 20
	ld.global.u32 	%r157, [%rd2+56];
	ld.global.u32 	%r158, [%rd1+56];
	st.local.v2.u32 	[%rd3], {%r157, %r158};
	{ // callseq 21, 0
	.param .b64 param0;
	st.param.b64 	[param0], %rd42;
	.param .b64 param1;
	st.param.b64 	[param1], %rd8;
	.param .b32 retval0;
	call.uni (retval0), 
	vprintf, 
	(
	param0, 
	param1
	);
	ld.param.b32 	%r159, [retval0];
	} // callseq 21
	ld.global.u32 	%r161, [%rd2+60];
	ld.global.u32 	%r162, [%rd1+60];
	st.local.v2.u32 	[%rd3], {%r161, %r162};
	{ // callseq 22, 0
	.param .b64 param0;
	st.param.b64 	[param0], %rd42;
	.param .b64 param1;
	st.param.b64 	[param1], %rd8;
	.param .b32 retval0;
	call.uni (retval0), 
	vprintf, 
	(
	param0, 
	param1
	);
	ld.param.b32 	%r163, [retval0];
	} // callseq 22
	ld.global.u32 	%r165, [%rd2+64];
	ld.global.u32 	%r166, [%rd1+64];
	st.local.v2.u32 	[%rd3], {%r165, %r166};
	{ // callseq 23, 0
	.param .b64 param0;
	st.param.b64 	[param0], %rd42;
	.param .b64 param1;
	st.param.b64 	[param1], %rd8;
	.param .b32 retval0;
	call.uni (retval0), 
	vprintf, 
	(
	param0, 
	param1
	);
	ld.param.b32 	%r167, [retval0];
	} // callseq 23
	ld.global.u32 	%r169, [%rd2+68];
	ld.global.u32 	%r170, [%rd1+68];
	st.local.v2.u32 	[%rd3], {%r169, %r170};
	{ // callseq 24, 0
	.param .b64 param0;
	st.param.b64 	[param0], %rd42;
	.param .b64 param1;
	st.param.b64 	[param1], %rd8;
	.param .b32 retval0;
	call.uni (retval0), 
	vprintf, 
	(
	param0, 
	param1
	);
	ld.param.b32 	%r171, [retval0];
	} // callseq 24
	ld.global.u32 	%r173, [%rd2+72];
	ld.global.u32 	%r174, [%rd1+72];
	st.local.v2.u32 	[%rd3], {%r173, %r174};
	{ // callseq 25, 0
	.param .b64 param0;
	st.param.b64 	[param0], %rd42;
	.param .b64 param1;
	st.param.b64 	[param1], %rd8;
	.param .b32 retval0;
	call.uni (retval0), 
	vprintf, 
	(
	param0, 
	param1
	);
	ld.param.b32 	%r175, [retval0];
	} // callseq 25
	ld.global.u32 	%r177, [%rd2+76];
	ld.global.u32 	%r178, [%rd1+76];
	st.local.v2.u32 	[%rd3], {%r177, %r178};
	{ // callseq 26, 0
	.param .b64 param0;
	st.param.b64 	[param0], %rd42;
	.param .b64 param1;
	st.param.b64 	[param1], %rd8;
	.param .b32 retval0;
	call.uni (retval0), 
	vprintf, 
	(
	param0, 
	param1
	);
	ld.param.b32 	%r179, [retval0];
	} // callseq 26
$L__BB3_31:
	bar.sync 	0;
	ret;

}


// ===== COMPILED SASS (sm_100) =====

	.target	sm_100

	.elftype	@"ET_EXEC"


//--------------------- .note.nv.tkinfo           --------------------------
	.section	.note.nv.tkinfo,"",@"SHT_NOTE"
	.sectionflags	@"SHF_NOTE_NV_TKINFO"
	.tkinfo
        /*0018*/ 	.word	0x00000002
        /*0030*/ 	.string	""
        /*0030*/ 	.string	"ptxas"
        /*0030*/ 	.string	"Cuda compilation tools, release 13.0, V13.0.88"
        /*0030*/ 	.string	"Build cuda_13.0.r13.0/compiler.36424714_0"
        /*0030*/ 	.string	"-arch sm_100 -m 64 "



//--------------------- .note.nv.cuinfo           --------------------------
	.section	.note.nv.cuinfo,"",@"SHT_NOTE"
	.sectionflags	@"SHF_NOTE_NV_CUINFO"
        /*0018*/ 	.short	0x0002
        /*001a*/ 	.short	0x0064
        /*001c*/ 	.short	0x0082
	.zero		2


//--------------------- .nv.info                  --------------------------
	.section	.nv.info,"",@"SHT_CUDA_INFO"
	.align	4


	//----- nvinfo : EIATTR_REGCOUNT
	.align		4
        /*0000*/ 	.byte	0x04, 0x2f
        /*0002*/ 	.short	(.L_5 - .L_4)
	.align		4
.L_4:
        /*0004*/ 	.word	index@(_Z6vecafsPfS_S_i)
        /*0008*/ 	.word	0x0000000e


	//----- nvinfo : EIATTR_FRAME_SIZE
	.align		4
.L_5:
        /*000c*/ 	.byte	0x04, 0x11
        /*000e*/ 	.short	(.L_7 - .L_6)
	.align		4
.L_6:
        /*0010*/ 	.word	index@(_Z6vecafsPfS_S_i)
        /*0014*/ 	.word	0x00000000


	//----- nvinfo : EIATTR_REGCOUNT
	.align		4
.L_7:
        /*0018*/ 	.byte	0x04, 0x2f
        /*001a*/ 	.short	(.L_9 - .L_8)
	.align		4
.L_8:
        /*001c*/ 	.word	index@(_Z23kernelOddEvenProjectionv)
        /*0020*/ 	.word	0x00000018


	//----- nvinfo : EIATTR_FRAME_SIZE
	.align		4
.L_9:
        /*0024*/ 	.byte	0x04, 0x11
        /*0026*/ 	.short	(.L_11 - .L_10)
	.align		4
.L_10:
        /*0028*/ 	.word	index@(_Z23kernelOddEvenProjectionv)
        /*002c*/ 	.word	0x00000010


	//----- nvinfo : EIATTR_REGCOUNT
	.align		4
.L_11:
        /*0030*/ 	.byte	0x04, 0x2f
        /*0032*/ 	.short	(.L_13 - .L_12)
	.align		4
.L_12:
        /*0034*/ 	.word	index@(_Z13firstParallelv)
        /*0038*/ 	.word	0x00000018


	//----- nvinfo : EIATTR_FRAME_SIZE
	.align		4
.L_13:
        /*003c*/ 	.byte	0x04, 0x11
        /*003e*/ 	.short	(.L_15 - .L_14)
	.align		4
.L_14:
        /*0040*/ 	.word	index@(_Z13firstParallelv)
        /*0044*/ 	.word	0x00000000


	//----- nvinfo : EIATTR_REGCOUNT
	.align		4
.L_15:
        /*0048*/ 	.byte	0x04, 0x2f
        /*004a*/ 	.short	(.L_17 - .L_16)
	.align		4
.L_16:
        /*004c*/ 	.word	index@(_Z7compactPiS_S_)
        /*0050*/ 	.word	0x00000024


	//----- nvinfo : EIATTR_FRAME_SIZE
	.align		4
.L_17:
        /*0054*/ 	.byte	0x04, 0x11
        /*0056*/ 	.short	(.L_19 - .L_18)
	.align		4
.L_18:
        /*0058*/ 	.word	index@(_Z7compactPiS_S_)
        /*005c*/ 	.word	0x00000008


	//----- nvinfo : EIATTR_MIN_STACK_SIZE
	.align		4
.L_19:
        /*0060*/ 	.byte	0x04, 0x12
        /*0062*/ 	.short	(.L_21 - .L_20)
	.align		4
.L_20:
        /*0064*/ 	.word	index@(_Z7compactPiS_S_)
        /*0068*/ 	.word	0x00000008


	//----- nvinfo : EIATTR_MIN_STACK_SIZE
	.align		4
.L_21:
        /*006c*/ 	.byte	0x04, 0x12
        /*006e*/ 	.short	(.L_23 - .L_22)
	.align		4
.L_22:
        /*0070*/ 	.word	index@(_Z13firstParallelv)
        /*0074*/ 	.word	0x00000000


	//----- nvinfo : EIATTR_MIN_STACK_SIZE
	.align		4
.L_23:
        /*0078*/ 	.byte	0x04, 0x12
        /*007a*/ 	.short	(.L_25 - .L_24)
	.align		4
.L_24:
        /*007c*/ 	.word	index@(_Z23kernelOddEvenProjectionv)
        /*0080*/ 	.word	0x00000010


	//----- nvinfo : EIATTR_MIN_STACK_SIZE
	.align		4
.L_25:
        /*0084*/ 	.byte	0x04, 0x12
        /*0086*/ 	.short	(.L_27 - .L_26)
	.align		4
.L_26:
        /*0088*/ 	.word	index@(_Z6vecafsPfS_S_i)
        /*008c*/ 	.word	0x00000000
.L_27:


//--------------------- .nv.compat                --------------------------
	.section	.nv.compat,"",@"SHT_CUDA_COMPAT_INFO"
	.align	4
        /*0000*/ 	.byte	0x02, 0x09, 0x00, 0x00, 0x02, 0x02, 0x01, 0x00, 0x02, 0x05, 0x05, 0x00, 0x03, 0x07, 0x01, 0x01
        /*0010*/ 	.byte	0x02, 0x03, 0x00, 0x00, 0x02, 0x06, 0x01, 0x00, 0x04, 0x0b, 0x08, 0x00, 0x09, 0x00, 0x00, 0x00
        /*0020*/ 	.byte	0x00, 0x00, 0x00, 0x00


//--------------------- .nv.info._Z7compactPiS_S_ --------------------------
	.section	.nv.info._Z7compactPiS_S_,"",@"SHT_CUDA_INFO"
	.sectionflags	@""
	.align	4


	//----- nvinfo : EIATTR_CUDA_API_VERSION
	.align		4
        /*0000*/ 	.byte	0x04, 0x37
        /*0002*/ 	.short	(.L_29 - .L_28)
.L_28:
        /*0004*/ 	.word	0x00000082


	//----- nvinfo : EIATTR_KPARAM_INFO
	.align		4
.L_29:
        /*0008*/ 	.byte	0x04, 0x17
        /*000a*/ 	.short	(.L_31 - .L_30)
.L_30:
        /*000c*/ 	.word	0x00000000
        /*0010*/ 	.short	0x0002
        /*0012*/ 	.short	0x0010
        /*0014*/ 	.byte	0x00, 0xf5, 0x21, 0x00


	//----- nvinfo : EIATTR_KPARAM_INFO
	.align		4
.L_31:
        /*0018*/ 	.byte	0x04, 0x17
        /*001a*/ 	.short	(.L_33 - .L_32)
.L_32:
        /*001c*/ 	.word	0x00000000
        /*0020*/ 	.short	0x0001
        /*0022*/ 	.short	0x0008
        /*0024*/ 	.byte	0x00, 0xf5, 0x21, 0x00


	//----- nvinfo : EIATTR_KPARAM_INFO
	.align		4
.L_33:
        /*0028*/ 	.byte	0x04, 0x17
        /*002a*/ 	.short	(.L_35 - .L_34)
.L_34:
        /*002c*/ 	.word	0x00000000
        /*0030*/ 	.short	0x0000
        /*0032*/ 	.short	0x0000
        /*0034*/ 	.byte	0x00, 0xf5, 0x21, 0x00


	//----- nvinfo : EIATTR_SPARSE_MMA_MASK
	.align		4
.L_35:
        /*0038*/ 	.byte	0x03, 0x50
        /*003a*/ 	.short	0x0000


	//----- nvinfo : EIATTR_MAXREG_COUNT
	.align		4
        /*003c*/ 	.byte	0x03, 0x1b
        /*003e*/ 	.short	0x00ff


	//----- nvinfo : EIATTR_NUM_BARRIERS
	.align		4
        /*0040*/ 	.byte	0x02, 0x4c
        /*0042*/ 	.byte	0x01
	.zero		1


	//----- nvinfo : EIATTR_EXTERNS
	.align		4
        /*0044*/ 	.byte	0x04, 0x0f
        /*0046*/ 	.short	(.L_37 - .L_36)


	//   ....[0]....
	.align		4
.L_36:
        /*0048*/ 	.word	index@(vprintf)


	//----- nvinfo : EIATTR_MERCURY_ISA_VERSION
	.align		4
.L_37:
        /*004c*/ 	.byte	0x03, 0x5f
        /*004e*/ 	.short	0x0101


	//----- nvinfo : EIATTR_VRC_CTA_INIT_COUNT
	.align		4
        /*0050*/ 	.byte	0x02, 0x4a
	.zero		1
	.zero		1


	//----- nvinfo : EIATTR_SYSCALL_OFFSETS
	.align		4
        /*0054*/ 	.byte	0x04, 0x46
        /*0056*/ 	.short	(.L_39 - .L_38)


	//   ....[0]....
.L_38:
        /*0058*/ 	.word	0x000001e0


	//   ....[1]....
        /*005c*/ 	.word	0x000002f0


	//   ....[2]....
        /*0060*/ 	.word	0x00000400


	//   ....[3]....
        /*0064*/ 	.word	0x00000510


	//   ....[4]....
        /*0068*/ 	.word	0x00000620


	//   ....[5]....
        /*006c*/ 	.word	0x000011a0


	//   ....[6]....
        /*0070*/ 	.word	0x00001270


	//   ....[7]....
        /*0074*/ 	.word	0x00001340


	//   ....[8]....
        /*0078*/ 	.word	0x00001410


	//   ....[9]....
        /*007c*/ 	.word	0x000014e0


	//   ....[10]....
        /*0080*/ 	.word	0x000015b0


	//   ....[11]....
        /*0084*/ 	.word	0x00001680


	//   ....[12]....
        /*0088*/ 	.word	0x00001750


	//   ....[13]....
        /*008c*/ 	.word	0x00001820


	//   ....[14]....
        /*0090*/ 	.word	0x000018f0


	//   ....[15]....
        /*0094*/ 	.word	0x000019c0


	//   ....[16]....
        /*0098*/ 	.word	0x00001a90


	//   ....[17]....
        /*009c*/ 	.word	0x00001b60


	//   ....[18]....
        /*00a0*/ 	.word	0x00001c30


	//   ....[19]....
        /*00a4*/ 	.word	0x00001d00


	//   ....[20]....
        /*00a8*/ 	.word	0x00001dd0


	//   ....[21]....
        /*00ac*/ 	.word	0x00001ea0


	//   ....[22]....
        /*00b0*/ 	.word	0x00001f70


	//   ....[23]....
        /*00b4*/ 	.word	0x00002040


	//   ....[24]....
        /*00b8*/ 	.word	0x00002110


	//----- nvinfo : EIATTR_EXIT_INSTR_OFFSETS
	.align		4
.L_39:
        /*00bc*/ 	.byte	0x04, 0x1c
        /*00be*/ 	.short	(.L_41 - .L_40)


	//   ....[0]....
.L_40:
        /*00c0*/ 	.word	0x00002140


	//----- nvinfo : EIATTR_CRS_STACK_SIZE
	.align		4
.L_41:
        /*00c4*/ 	.byte	0x04, 0x1e
        /*00c6*/ 	.short	(.L_43 - .L_42)
.L_42:
        /*00c8*/ 	.word	0x00000000


	//----- nvinfo : EIATTR_CBANK_PARAM_SIZE
	.align		4
.L_43:
        /*00cc*/ 	.byte	0x03, 0x19
        /*00ce*/ 	.short	0x0018


	//----- nvinfo : EIATTR_PARAM_CBANK
	.align		4
        /*00d0*/ 	.byte	0x04, 0x0a
        /*00d2*/ 	.short	(.L_45 - .L_44)
	.align		4
.L_44:
        /*00d4*/ 	.word	index@(.nv.constant0._Z7compactPiS_S_)
        /*00d8*/ 	.short	0x0380
        /*00da*/ 	.short	0x0018


	//----- nvinfo : EIATTR_SW_WAR
	.align		4
.L_45:
        /*00dc*/ 	.byte	0x04, 0x36
        /*00de*/ 	.short	(.L_47 - .L_46)
.L_46:
        /*00e0*/ 	.word	0x00000008
.L_47:


//--------------------- .nv.info._Z13firstParallelv --------------------------
	.section	.nv.info._Z13firstParallelv,"",@"SHT_CUDA_INFO"
	.sectionflags	@""
	.align	4


	//----- nvinfo : EIATTR_CUDA_API_VERSION
	.align		4
        /*0000*/ 	.byte	0x04, 0x37
        /*0002*/ 	.short	(.L_49 - .L_48)
.L_48:
        /*0004*/ 	.word	0x00000082


	//----- nvinfo : EIATTR_SPARSE_MMA_MASK
	.align		4
.L_49:
        /*0008*/ 	.byte	0x03, 0x50
        /*000a*/ 	.short	0x0000


	//----- nvinfo : EIATTR_MAXREG_COUNT
	.align		4
        /*000c*/ 	.byte	0x03, 0x1b
        /*000e*/ 	.short	0x00ff


	//----- nvinfo : EIATTR_EXTERNS
	.align		4
        /*0010*/ 	.byte	0x04, 0x0f
        /*0012*/ 	.short	(.L_51 - .L_50)


	//   ....[0]....
	.align		4
.L_50:
        /*0014*/ 	.word	index@(vprintf)


	//----- nvinfo : EIATTR_MERCURY_ISA_VERSION
	.align		4
.L_51:
        /*0018*/ 	.byte	0x03, 0x5f
        /*001a*/ 	.short	0x0101


	//----- nvinfo : EIATTR_VRC_CTA_INIT_COUNT
	.align		4
        /*001c*/ 	.byte	0x02, 0x4a
	.zero		1
	.zero		1


	//----- nvinfo : EIATTR_SYSCALL_OFFSETS
	.align		4
        /*0020*/ 	.byte	0x04, 0x46
        /*0022*/ 	.short	(.L_53 - .L_52)


	//   ....[0]....
.L_52:
        /*0024*/ 	.word	0x00000080


	//----- nvinfo : EIATTR_EXIT_INSTR_OFFSETS
	.align		4
.L_53:
        /*0028*/ 	.byte	0x04, 0x1c
        /*002a*/ 	.short	(.L_55 - .L_54)


	//   ....[0]....
.L_54:
        /*002c*/ 	.word	0x00000090


	//----- nvinfo : EIATTR_SW_WAR
	.align		4
.L_55:
        /*0030*/ 	.byte	0x04, 0x36
        /*0032*/ 	.short	(.L_57 - .L_56)
.L_56:
        /*0034*/ 	.word	0x00000008
.L_57:


//--------------------- .nv.info._Z23kernelOddEvenProjectionv --------------------------
	.section	.nv.info._Z23kernelOddEvenProjectionv,"",@"SHT_CUDA_INFO"
	.sectionflags	@""
	.align	4


	//----- nvinfo : EIATTR_CUDA_API_VERSION
	.align		4
        /*0000*/ 	.byte	0x04, 0x37
        /*0002*/ 	.short	(.L_59 - .L_58)
.L_58:
        /*0004*/ 	.word	0x00000082


	//----- nvinfo : EIATTR_SPARSE_MMA_MASK
	.align		4
.L_59:
        /*0008*/ 	.byte	0x03, 0x50
        /*000a*/ 	.short	0x0000


	//----- nvinfo : EIATTR_MAXREG_COUNT
	.align		4
        /*000c*/ 	.byte	0x03, 0x1b
        /*000e*/ 	.short	0x00ff


	//----- nvinfo : EIATTR_EXTERNS
	.align		4
        /*0010*/ 	.byte	0x04, 0x0f
        /*0012*/ 	.short	(.L_61 - .L_60)


	//   ....[0]....
	.align		4
.L_60:
        /*0014*/ 	.word	index@(vprintf)


	//----- nvinfo : EIATTR_MERCURY_ISA_VERSION
	.align		4
.L_61:
        /*0018*/ 	.byte	0x03, 0x5f
        /*001a*/ 	.short	0x0101


	//----- nvinfo : EIATTR_VRC_CTA_INIT_COUNT
	.align		4
        /*001c*/ 	.byte	0x02, 0x4a
	.zero		1
	.zero		1


	//----- nvinfo : EIATTR_SYSCALL_OFFSETS
	.align		4
        /*0020*/ 	.byte	0x04, 0x46
        /*0022*/ 	.short	(.L_63 - .L_62)


	//   ....[0]....
.L_62:
        /*0024*/ 	.word	0x00000170


	//----- nvinfo : EIATTR_EXIT_INSTR_OFFSETS
	.align		4
.L_63:
        /*0028*/ 	.byte	0x04, 0x1c
        /*002a*/ 	.short	(.L_65 - .L_64)


	//   ....[0]....
.L_64:
        /*002c*/ 	.word	0x00000180


	//----- nvinfo : EIATTR_SW_WAR
	.align		4
.L_65:
        /*0030*/ 	.byte	0x04, 0x36
        /*0032*/ 	.short	(.L_67 - .L_66)
.L_66:
        /*0034*/ 	.word	0x00000008
.L_67:


//--------------------- .nv.info._Z6vecafsPfS_S_i --------------------------
	.section	.nv.info._Z6vecafsPfS_S_i,"",@"SHT_CUDA_INFO"
	.sectionflags	@""
	.align	4


	//----- nvinfo : EIATTR_CUDA_API_VERSION
	.align		4
        /*0000*/ 	.byte	0x04, 0x37
        /*0002*/ 	.short	(.L_69 - .L_68)
.L_68:
        /*0004*/ 	.word	0x00000082


	//----- nvinfo : EIATTR_KPARAM_INFO
	.align		4
.L_69:
        /*0008*/ 	.byte	0x04, 0x17
        /*000a*/ 	.short	(.L_71 - .L_70)
.L_70:
        /*000c*/ 	.word	0x00000000
        /*0010*/ 	.short	0x0003
        /*0012*/ 	.short	0x0018
        /*0014*/ 	.byte	0x00, 0xf0, 0x11, 0x00


	//----- nvinfo : EIATTR_KPARAM_INFO
	.align		4
.L_71:
        /*0018*/ 	.byte	0x04, 0x17
        /*001a*/ 	.short	(.L_73 - .L_72)
.L_72:
        /*001c*/ 	.word	0x00000000
        /*0020*/ 	.short	0x0002
        /*0022*/ 	.short	0x0010
        /*0024*/ 	.byte	0x00, 0xf5, 0x21, 0x00


	//----- nvinfo : EIATTR_KPARAM_INFO
	.align		4
.L_73:
        /*0028*/ 	.byte	0x04, 0x17
        /*002a*/ 	.short	(.L_75 - .L_74)
.L_74:
        /*002c*/ 	.word	0x00000000
        /*0030*/ 	.short	0x0001
        /*0032*/ 	.short	0x0008
        /*0034*/ 	.byte	0x00, 0xf5, 0x21, 0x00


	//----- nvinfo : EIATTR_KPARAM_INFO
	.align		4
.L_75:
        /*0038*/ 	.byte	0x04, 0x17
        /*003a*/ 	.short	(.L_77 - .L_76)
.L_76:
        /*003c*/ 	.word	0x00000000
        /*0040*/ 	.short	0x0000
        /*0042*/ 	.short	0x0000
        /*0044*/ 	.byte	0x00, 0xf5, 0x21, 0x00


	//----- nvinfo : EIATTR_SPARSE_MMA_MASK
	.align		4
.L_77:
        /*0048*/ 	.byte	0x03, 0x50
        /*004a*/ 	.short	0x0000


	//----- nvinfo : EIATTR_MAXREG_COUNT
	.align		4
        /*004c*/ 	.byte	0x03, 0x1b
        /*004e*/ 	.short	0x00ff


	//----- nvinfo : EIATTR_MERCURY_ISA_VERSION
	.align		4
        /*0050*/ 	.byte	0x03, 0x5f
        /*0052*/ 	.short	0x0101


	//----- nvinfo : EIATTR_VRC_CTA_INIT_COUNT
	.align		4
        /*0054*/ 	.byte	0x02, 0x4a
	.zero		1
	.zero		1


	//----- nvinfo : EIATTR_EXIT_INSTR_OFFSETS
	.align		4
        /*0058*/ 	.byte	0x04, 0x1c
        /*005a*/ 	.short	(.L_79 - .L_78)


	//   ....[0]....
.L_78:
        /*005c*/ 	.word	0x00000060


	//   ....[1]....
        /*0060*/ 	.word	0x00000160


	//----- nvinfo : EIATTR_CBANK_PARAM_SIZE
	.align		4
.L_79:
        /*0064*/ 	.byte	0x03, 0x19
        /*0066*/ 	.short	0x001c


	//----- nvinfo : EIATTR_PARAM_CBANK
	.align		4
        /*0068*/ 	.byte	0x04, 0x0a
        /*006a*/ 	.short	(.L_81 - .L_80)
	.align		4
.L_80:
        /*006c*/ 	.word	index@(.nv.constant0._Z6vecafsPfS_S_i)
        /*0070*/ 	.short	0x0380
        /*0072*/ 	.short	0x001c


	//----- nvinfo : EIATTR_SW_WAR
	.align		4
.L_81:
        /*0074*/ 	.byte	0x04, 0x36
        /*0076*/ 	.short	(.L_83 - .L_82)
.L_82:
        /*0078*/ 	.word	0x00000008
.L_83:


//--------------------- .nv.callgraph             --------------------------
	.section	.nv.callgraph,"",@"SHT_CUDA_CALLGRAPH"
	.align	4
	.sectionentsize	8
	.align		4
        /*0000*/ 	.word	0x00000000
	.align		4
        /*0004*/ 	.word	0xffffffff
	.align		4
        /*0008*/ 	.word	index@(_Z7compactPiS_S_)
	.align		4
        /*000c*/ 	.word	index@(vprintf)
	.align		4
        /*0010*/ 	.word	index@(_Z13firstParallelv)
	.align		4
        /*0014*/ 	.word	index@(vprintf)
	.align		4
        /*0018*/ 	.word	index@(_Z23kernelOddEvenProjectionv)
	.align		4
        /*001c*/ 	.word	index@(vprintf)
	.align		4
        /*0020*/ 	.word	0x00000000
	.align		4
        /*0024*/ 	.word	0xfffffffe
	.align		4
        /*0028*/ 	.word	0x00000000
	.align		4
        /*002c*/ 	.word	0xfffffffd
	.align		4
        /*0030*/ 	.word	0x00000000
	.align		4
        /*0034*/ 	.word	0xfffffffc


//--------------------- .nv.constant4             --------------------------
	.section	.nv.constant4,"a",@progbits
	.align	8
	.align		8
.nv.constant4:
        /*0000*/ 	.dword	vprintf
	.align		8
        /*0008*/ 	.dword	$str
	.align		8
        /*0010*/ 	.dword	$str$1
	.align		8
        /*0018*/ 	.dword	$str$2
	.align		8
        /*0020*/ 	.dword	$str$3


//--------------------- .text._Z7compactPiS_S_    --------------------------
	.section	.text._Z7compactPiS_S_,"ax",@progbits
	.align	128
        .global         _Z7compactPiS_S_
        .type           _Z7compactPiS_S_,@function
        .size           _Z7compactPiS_S_,(.L_x_41 - _Z7compactPiS_S_)
        .other          _Z7compactPiS_S_,@"STO_CUDA_ENTRY STV_DEFAULT"
_Z7compactPiS_S_:
.text._Z7compactPiS_S_:
[----:B------:R-:W0:Y:S01]  /*0000*/  LDC R1, c[0x0][0x37c] ;  /* 0x0000df00ff017b82 */ /* 0x000e220000000800 */
[----:B------:R-:W1:Y:S07]  /*0010*/  S2R R2, SR_TID.X ;  /* 0x0000000000027919 */ /* 0x000e6e0000002100 */
[----:B------:R-:W2:Y:S01]  /*0020*/  S2UR UR5, SR_CgaCtaId ;  /* 0x00000000000579c3 */ /* 0x000ea20000008800 */
[----:B------:R-:W-:Y:S01]  /*0030*/  UMOV UR4, 0x400 ;  /* 0x0000040000047882 */ /* 0x000fe20000000000 */
[----:B------:R-:W3:Y:S06]  /*0040*/  LDCU.64 UR36, c[0x0][0x358] ;  /* 0x00006b00ff2477ac */ /* 0x000eec0008000a00 */
[----:B------:R-:W-:Y:S01]  /*0050*/  BAR.SYNC.DEFER_BLOCKING 0x0 ;  /* 0x0000000000007b1d */ /* 0x000fe20000010000 */
[----:B0-----:R-:W-:-:S07]  /*0060*/  VIADD R1, R1, 0xfffffff8 ;  /* 0xfffffff801017836 */ /* 0x001fce0000000000 */
[----:B------:R-:W0:Y:S01]  /*0070*/  LDC.64 R32, c[0x0][0x380] ;  /* 0x0000e000ff207b82 */ /* 0x000e220000000a00 */
[----:B------:R-:W4:Y:S01]  /*0080*/  LDCU.64 UR8, c[0x4][0x18] ;  /* 0x01000300ff0877ac */ /* 0x000f220008000a00 */
[----:B--2---:R-:W-:Y:S01]  /*0090*/  ULEA UR4, UR5, UR4, 0x18 ;  /* 0x0000000405047291 */ /* 0x004fe2000f8ec0ff */
[C---:B-1----:R-:W-:Y:S01]  /*00a0*/  ISETP.NE.AND P0, PT, R2.reuse, RZ, PT ;  /* 0x000000ff0200720c */ /* 0x042fe20003f05270 */
[----:B------:R-:W-:-:S04]  /*00b0*/  IMAD R3, R2, 0x5, RZ ;  /* 0x0000000502037824 */ /* 0x000fc800078e02ff */
[----:B0-----:R-:W-:-:S08]  /*00c0*/  IMAD.WIDE.U32 R32, R3, 0x4, R32 ;  /* 0x0000000403207825 */ /* 0x001fd000078e0020 */
[----:B------:R-:W-:Y:S01]  /*00d0*/  @!P0 STS.128 [UR4], RZ ;  /* 0x000000ffff008988 */ /* 0x000fe20008000c04 */
[----:B------:R-:W-:Y:S06]  /*00e0*/  BAR.SYNC.DEFER_BLOCKING 0x0 ;  /* 0x0000000000007b1d */ /* 0x000fec0000010000 */
[----:B---3--:R-:W2:Y:S01]  /*00f0*/  LDG.E R3, desc[UR36][R32.64] ;  /* 0x0000002420037981 */ /* 0x008ea2000c1e1900 */
[----:B------:R-:W0:Y:S01]  /*0100*/  LDCU UR5, c[0x0][0x2f8] ;  /* 0x00005f00ff0577ac */ /* 0x000e220008000800 */
[----:B------:R-:W-:Y:S01]  /*0110*/  MOV R0, 0x0 ;  /* 0x0000000000007802 */ /* 0x000fe20000000f00 */
[----:B----4-:R-:W-:Y:S01]  /*0120*/  IMAD.U32 R4, RZ, RZ, UR8 ;  /* 0x00000008ff047e24 */ /* 0x010fe2000f8e00ff */
[----:B------:R-:W-:Y:S01]  /*0130*/  MOV R5, UR9 ;  /* 0x0000000900057c02 */ /* 0x000fe20008000f00 */
[----:B------:R-:W1:Y:S01]  /*0140*/  LDCU UR6, c[0x0][0x2fc] ;  /* 0x00005f80ff0677ac */ /* 0x000e620008000800 */
[----:B------:R3:W4:Y:S01]  /*0150*/  LDC.64 R8, c[0x4][R0] ;  /* 0x0100000000087b82 */ /* 0x0007220000000a00 */
[----:B------:R-:W-:-:S02]  /*0160*/  LEA R31, R2, UR4, 0x2 ;  /* 0x00000004021f7c11 */ /* 0x000fc4000f8e10ff */
[----:B------:R-:W-:Y:S02]  /*0170*/  MOV R30, UR4 ;  /* 0x00000004001e7c02 */ /* 0x000fe40008000f00 */
[----:B0-----:R-:W-:-:S05]  /*0180*/  IADD3 R29, P0, PT, R1, UR5, RZ ;  /* 0x00000005011d7c10 */ /* 0x001fca000ff1e0ff */
[----:B-1----:R-:W-:Y:S02]  /*0190*/  IMAD.X R28, RZ, RZ, UR6, P0 ;  /* 0x00000006ff1c7e24 */ /* 0x002fe400080e06ff */
[----:B------:R-:W-:Y:S02]  /*01a0*/  IMAD.MOV.U32 R6, RZ, RZ, R29 ;  /* 0x000000ffff067224 */ /* 0x000fe400078e001d */
[----:B------:R-:W-:Y:S01]  /*01b0*/  IMAD.MOV.U32 R7, RZ, RZ, R28 ;  /* 0x000000ffff077224 */ /* 0x000fe200078e001c */
[----:B--2-4-:R3:W-:Y:S06]  /*01c0*/  STL.64 [R1], R2 ;  /* 0x0000000201007387 */ /* 0x0147ec0000100a00 */
[----:B------:R-:W-:-:S07]  /*01d0*/  LEPC R20, `(.L_x_0) ;  /* 0x000000001014794e */ /* 0x000fce0000000000 */
[----:B---3--:R-:W-:Y:S05]  /*01e0*/  CALL.ABS.NOINC R8 ;  /* 0x0000000008007343 */ /* 0x008fea0003c00000 */
.L_x_0:
[----:B------:R-:W2:Y:S04]  /*01f0*/  LDG.E R0, desc[UR36][R32.64] ;  /* 0x0000002420007981 */ /* 0x000ea8000c1e1900 */
[----:B------:R-:W3:Y:S01]  /*0200*/  LDG.E R11, desc[UR36][R32.64+0x4] ;  /* 0x00000424200b7981 */ /* 0x000ee2000c1e1900 */
[----:B------:R-:W-:Y:S01]  /*0210*/  IMAD.MOV.U32 R10, RZ, RZ, R2 ;  /* 0x000000ffff0a7224 */ /* 0x000fe200078e0002 */
[----:B------:R-:W-:Y:S01]  /*0220*/  MOV R3, 0x0 ;  /* 0x0000000000037802 */ /* 0x000fe20000000f00 */
[----:B------:R-:W0:Y:S01]  /*0230*/  LDCU.64 UR4, c[0x4][0x18] ;  /* 0x01000300ff0477ac */ /* 0x000e220008000a00 */
[----:B------:R-:W-:Y:S01]  /*0240*/  MOV R6, R29 ;  /* 0x0000001d00067202 */ /* 0x000fe20000000f00 */
[----:B------:R-:W-:Y:S01]  /*0250*/  IMAD.MOV.U32 R7, RZ, RZ, R28 ;  /* 0x000000ffff077224 */ /* 0x000fe200078e001c */
[----:B------:R1:W4:Y:S01]  /*0260*/  LDC.64 R8, c[0x4][R3] ;  /* 0x0100000003087b82 */ /* 0x0003220000000a00 */
[----:B0-----:R-:W-:-:S02]  /*0270*/  IMAD.U32 R4, RZ, RZ, UR4 ;  /* 0x00000004ff047e24 */ /* 0x001fc4000f8e00ff */
[----:B------:R-:W-:Y:S01]  /*0280*/  IMAD.U32 R5, RZ, RZ, UR5 ;  /* 0x00000005ff057e24 */ /* 0x000fe2000f8e00ff */
[----:B--2---:R-:W-:Y:S01]  /*0290*/  ISETP.NE.AND P0, PT, R0, 0x10, PT ;  /* 0x000000100000780c */ /* 0x004fe20003f05270 */
[----:B---3--:R-:W-:-:S12]  /*02a0*/  STL.64 [R1], R10 ;  /* 0x0000000a01007387 */ /* 0x008fd80000100a00 */
[----:B------:R-:W0:Y:S02]  /*02b0*/  @!P0 LDS R0, [R31] ;  /* 0x000000001f008984 */ /* 0x000e240000000800 */
[----:B0-----:R-:W-:-:S05]  /*02c0*/  @!P0 IADD3 R0, PT, PT, R0, 0x1, RZ ;  /* 0x0000000100008810 */ /* 0x001fca0007ffe0ff */
[----:B----4-:R1:W-:Y:S02]  /*02d0*/  @!P0 STS [R31], R0 ;  /* 0x000000001f008388 */ /* 0x0103e40000000800 */
[----:B------:R-:W-:-:S07]  /*02e0*/  LEPC R20, `(.L_x_1) ;  /* 0x000000001014794e */ /* 0x000fce0000000000 */
[----:B-1----:R-:W-:Y:S05]  /*02f0*/  CALL.ABS.NOINC R8 ;  /* 0x0000000008007343 */ /* 0x002fea0003c00000 */
.L_x_1:
        /* <DEDUP_REMOVED lines=17> */
.L_x_2:
        /* <DEDUP_REMOVED lines=17> */
.L_x_3:
        /* <DEDUP_REMOVED lines=17> */
.L_x_4:
[----:B------:R-:W2:Y:S01]  /*0630*/  LDG.E R0, desc[UR36][R32.64+0x10] ;  /* 0x0000102420007981 */ /* 0x000ea2000c1e1900 */
[----:B------:R-:W-:Y:S05]  /*0640*/  WARPSYNC.ALL ;  /* 0x0000000000007948 */ /* 0x000fea0003800000 */
[----:B------:R-:W-:Y:S01]  /*0650*/  BSSY.RECONVERGENT B0, `(.L_x_5) ;  /* 0x0000067000007945 */ /* 0x000fe20003800200 */
[----:B--2---:R-:W-:-:S13]  /*0660*/  ISETP.NE.AND P0, PT, R0, 0x10, PT ;  /* 0x000000100000780c */ /* 0x004fda0003f05270 */
[----:B------:R-:W0:Y:S02]  /*0670*/  @!P0 LDS R0, [R31] ;  /* 0x000000001f008984 */ /* 0x000e240000000800 */
[----:B0-----:R-:W-:-:S05]  /*0680*/  @!P0 VIADD R0, R0, 0x1 ;  /* 0x0000000100008836 */ /* 0x001fca0000000000 */
[----:B------:R0:W-:Y:S01]  /*0690*/  @!P0 STS [R31], R0 ;  /* 0x000000001f008388 */ /* 0x0001e20000000800 */
[----:B------:R-:W-:Y:S01]  /*06a0*/  BAR.SYNC.DEFER_BLOCKING 0x0 ;  /* 0x0000000000007b1d */ /* 0x000fe20000010000 */
[----:B------:R-:W-:-:S13]  /*06b0*/  ISETP.NE.AND P0, PT, R2, RZ, PT ;  /* 0x000000ff0200720c */ /* 0x000fda0003f05270 */
[----:B0-----:R-:W-:Y:S05]  /*06c0*/  @P0 BRA `(.L_x_6) ;  /* 0x00000004007c0947 */ /* 0x001fea0003800000 */
[----:B------:R-:W0:Y:S01]  /*06d0*/  LDCU UR7, c[0x0][0x360] ;  /* 0x00006c00ff0777ac */ /* 0x000e220008000800 */
[----:B------:R-:W-:Y:S01]  /*06e0*/  HFMA2 R11, -RZ, RZ, 0, 0 ;  /* 0x00000000ff0b7431 */ /* 0x000fe200000001ff */
[----:B------:R-:W-:Y:S01]  /*06f0*/  UMOV UR4, URZ ;  /* 0x000000ff00047c82 */ /* 0x000fe20008000000 */
[----:B0-----:R-:W-:Y:S02]  /*0700*/  UISETP.GE.U32.AND UP0, UPT, UR7, 0x4, UPT ;  /* 0x000000040700788c */ /* 0x001fe4000bf06070 */
[----:B------:R-:W-:-:S07]  /*0710*/  ULOP3.LUT UR5, UR7, 0x3, URZ, 0xc0, !UPT ;  /* 0x0000000307057892 */ /* 0x000fce000f8ec0ff */
[----:B------:R-:W-:Y:S05]  /*0720*/  BRA.U !UP0, `(.L_x_7) ;  /* 0x0000000508287547 */ /* 0x000fea000b800000 */
[----:B------:R-:W-:Y:S01]  /*0730*/  ULOP3.LUT UR4, UR7, 0xfffffffc, URZ, 0xc0, !UPT ;  /* 0xfffffffc07047892 */ /* 0x000fe2000f8ec0ff */
[----:B------:R-:W-:-:S03]  /*0740*/  IMAD.MOV.U32 R16, RZ, RZ, RZ ;  /* 0x000000ffff107224 */ /* 0x000fc600078e00ff */
[----:B------:R-:W-:Y:S02]  /*0750*/  UIADD3 UR6, UPT, UPT, -UR4, URZ, URZ ;  /* 0x000000ff04067290 */ /* 0x000fe4000fffe1ff */
[----:B------:R-:W-:Y:S02]  /*0760*/  ULOP3.LUT UR4, UR7, 0x7fc, URZ, 0xc0, !UPT ;  /* 0x000007fc07047892 */ /* 0x000fe4000f8ec0ff */
[----:B------:R-:W-:-:S09]  /*0770*/  UISETP.GE.AND UP0, UPT, UR6, URZ, UPT ;  /* 0x000000ff0600728c */ /* 0x000fd2000bf06270 */
[----:B------:R-:W-:Y:S05]  /*0780*/  BRA.U UP0, `(.L_x_8) ;  /* 0x0000000100e07547 */ /* 0x000fea000b800000 */
[----:B------:R-:W-:Y:S02]  /*0790*/  UIADD3 UR7, UPT, UPT, -UR6, URZ, URZ ;  /* 0x000000ff06077290 */ /* 0x000fe4000fffe1ff */
[----:B------:R-:W-:Y:S02]  /*07a0*/  UPLOP3.LUT UP0, UPT, UPT, UPT, UPT, 0x80, 0x8 ;  /* 0x000000000008789c */ /* 0x000fe40003f0f070 */
[----:B------:R-:W-:-:S09]  /*07b0*/  UISETP.GT.AND UP1, UPT, UR7, 0xc, UPT ;  /* 0x0000000c0700788c */ /* 0x000fd2000bf24270 */
[----:B------:R-:W-:Y:S05]  /*07c0*/  BRA.U !UP1, `(.L_x_9) ;  /* 0x0000000109787547 */ /* 0x000fea000b800000 */
[----:B------:R-:W-:-:S11]  /*07d0*/  UPLOP3.LUT UP0, UPT, UPT, UPT, UPT, 0x40, 0x4 ;  /* 0x000000000004789c */ /* 0x000fd60003f0e870 */
.L_x_10:
[----:B------:R-:W0:Y:S01]  /*07e0*/  LDS.128 R12, [R30] ;  /* 0x000000001e0c7984 */ /* 0x000e220000000c00 */
[----:B------:R-:W-:-:S03]  /*07f0*/  UIADD3 UR6, UPT, UPT, UR6, 0x10, URZ ;  /* 0x0000001006067890 */ /* 0x000fc6000fffe0ff */
[----:B------:R-:W1:Y:S01]  /*0800*/  LDS.128 R24, [R30+0x10] ;  /* 0x000010001e187984 */ /* 0x000e620000000c00 */
[----:B------:R-:W-:-:S03]  /*0810*/  UISETP.GE.AND UP1, UPT, UR6, -0xc, UPT ;  /* 0xfffffff40600788c */ /* 0x000fc6000bf26270 */
[----:B------:R-:W2:Y:S04]  /*0820*/  LDS.128 R20, [R30+0x20] ;  /* 0x000020001e147984 */ /* 0x000ea80000000c00 */
[----:B------:R-:W3:Y:S01]  /*0830*/  LDS.128 R8, [R30+0x30] ;  /* 0x000030001e087984 */ /* 0x000ee20000000c00 */
[----:B0-----:R-:W-:-:S05]  /*0840*/  IMAD.IADD R17, R12, 0x1, R16 ;  /* 0x000000010c117824 */ /* 0x001fca00078e0210 */
[----:B------:R-:W-:-:S05]  /*0850*/  IADD3 R18, PT, PT, R13, R17, RZ ;  /* 0x000000110d127210 */ /* 0x000fca0007ffe0ff */
[----:B------:R-:W-:-:S04]  /*0860*/  IMAD.IADD R19, R14, 0x1, R18 ;  /* 0x000000010e137824 */ /* 0x000fc800078e0212 */
[----:B------:R-:W-:Y:S01]  /*0870*/  IMAD.IADD R12, R15, 0x1, R19 ;  /* 0x000000010f0c7824 */ /* 0x000fe200078e0213 */
[----:B------:R0:W-:Y:S04]  /*0880*/  STS.128 [R30], R16 ;  /* 0x000000101e007388 */ /* 0x0001e80000000c00 */
[----:B-1----:R-:W-:-:S05]  /*0890*/  IADD3 R13, PT, PT, R12, R24, RZ ;  /* 0x000000180c0d7210 */ /* 0x002fca0007ffe0ff */
[----:B------:R-:W-:-:S04]  /*08a0*/  IMAD.IADD R14, R25, 0x1, R13 ;  /* 0x00000001190e7824 */ /* 0x000fc800078e020d */
[----:B------:R-:W-:-:S05]  /*08b0*/  IMAD.IADD R15, R26, 0x1, R14 ;  /* 0x000000011a0f7824 */ /* 0x000fca00078e020e */
[----:B------:R-:W-:Y:S01]  /*08c0*/  IADD3 R24, PT, PT, R27, R15, RZ ;  /* 0x0000000f1b187210 */ /* 0x000fe20007ffe0ff */
[----:B------:R-:W-:Y:S04]  /*08d0*/  STS.128 [R30+0x10], R12 ;  /* 0x0000100c1e007388 */ /* 0x000fe80000000c00 */
[----:B--2---:R-:W-:-:S04]  /*08e0*/  IMAD.IADD R25, R24, 0x1, R20 ;  /* 0x0000000118197824 */ /* 0x004fc800078e0214 */
[----:B------:R-:W-:-:S05]  /*08f0*/  IMAD.IADD R26, R21, 0x1, R25 ;  /* 0x00000001151a7824 */ /* 0x000fca00078e0219 */
[----:B------:R-:W-:-:S05]  /*0900*/  IADD3 R27, PT, PT, R22, R26, RZ ;  /* 0x0000001a161b7210 */ /* 0x000fca0007ffe0ff */
[----:B------:R-:W-:Y:S01]  /*0910*/  IMAD.IADD R20, R23, 0x1, R27 ;  /* 0x0000000117147824 */ /* 0x000fe200078e021b */
[----:B------:R-:W-:Y:S03]  /*0920*/  STS.128 [R30+0x20], R24 ;  /* 0x000020181e007388 */ /* 0x000fe60000000c00 */
[----:B---3--:R-:W-:-:S05]  /*0930*/  IMAD.IADD R21, R20, 0x1, R8 ;  /* 0x0000000114157824 */ /* 0x008fca00078e0208 */
[----:B------:R-:W-:-:S05]  /*0940*/  IADD3 R22, PT, PT, R9, R21, RZ ;  /* 0x0000001509167210 */ /* 0x000fca0007ffe0ff */
[----:B------:R-:W-:-:S04]  /*0950*/  IMAD.IADD R23, R10, 0x1, R22 ;  /* 0x000000010a177824 */ /* 0x000fc800078e0216 */
[----:B------:R-:W-:Y:S01]  /*0960*/  IMAD.IADD R11, R11, 0x1, R23 ;  /* 0x000000010b0b7824 */ /* 0x000fe200078e0217 */
[----:B------:R1:W-:Y:S03]  /*0970*/  STS.128 [R30+0x30], R20 ;  /* 0x000030141e007388 */ /* 0x0003e60000000c00 */
[----:B0-----:R-:W-:Y:S01]  /*0980*/  IMAD.MOV.U32 R16, RZ, RZ, R11 ;  /* 0x000000ffff107224 */ /* 0x001fe200078e000b */
[----:B-1----:R-:W-:Y:S01]  /*0990*/  IADD3 R30, PT, PT, R30, 0x40, RZ ;  /* 0x000000401e1e7810 */ /* 0x002fe20007ffe0ff */
[----:B------:R-:W-:Y:S06]  /*09a0*/  BRA.U !UP1, `(.L_x_10) ;  /* 0xfffffffd098c7547 */ /* 0x000fec000b83ffff */
.L_x_9:
[----:B------:R-:W-:-:S04]  /*09b0*/  UIADD3 UR7, UPT, UPT, -UR6, URZ, URZ ;  /* 0x000000ff06077290 */ /* 0x000fc8000fffe1ff */
[----:B------:R-:W-:-:S09]  /*09c0*/  UISETP.GT.AND UP1, UPT, UR7, 0x4, UPT ;  /* 0x000000040700788c */ /* 0x000fd2000bf24270 */
[----:B------:R-:W-:Y:S05]  /*09d0*/  BRA.U !UP1, `(.L_x_11) ;  /* 0x0000000109447547 */ /* 0x000fea000b800000 */
[----:B------:R-:W0:Y:S01]  /*09e0*/  LDS.128 R12, [R30] ;  /* 0x000000001e0c7984 */ /* 0x000e220000000c00 */
[----:B------:R-:W-:Y:S01]  /*09f0*/  IMAD.MOV.U32 R20, RZ, RZ, R16 ;  /* 0x000000ffff147224 */ /* 0x000fe200078e0010 */
[----:B------:R-:W-:Y:S02]  /*0a00*/  UIADD3 UR6, UPT, UPT, UR6, 0x8, URZ ;  /* 0x0000000806067890 */ /* 0x000fe4000fffe0ff */
[----:B------:R-:W1:Y:S01]  /*0a10*/  LDS.128 R8, [R30+0x10] ;  /* 0x000010001e087984 */ /* 0x000e620000000c00 */
[----:B------:R-:W-:Y:S01]  /*0a20*/  UPLOP3.LUT UP0, UPT, UPT, UPT, UPT, 0x40, 0x4 ;  /* 0x000000000004789c */ /* 0x000fe20003f0e870 */
[----:B0-----:R-:W-:-:S05]  /*0a30*/  IMAD.IADD R21, R16, 0x1, R12 ;  /* 0x0000000110157824 */ /* 0x001fca00078e020c */
[----:B------:R-:W-:-:S05]  /*0a40*/  IADD3 R22, PT, PT, R13, R21, RZ ;  /* 0x000000150d167210 */ /* 0x000fca0007ffe0ff */
[----:B------:R-:W-:-:S04]  /*0a50*/  IMAD.IADD R23, R14, 0x1, R22 ;  /* 0x000000010e177824 */ /* 0x000fc800078e0216 */
[----:B------:R-:W-:Y:S01]  /*0a60*/  IMAD.IADD R12, R15, 0x1, R23 ;  /* 0x000000010f0c7824 */ /* 0x000fe200078e0217 */
[----:B------:R-:W-:Y:S04]  /*0a70*/  STS.128 [R30], R20 ;  /* 0x000000141e007388 */ /* 0x000fe80000000c00 */
[----:B-1----:R-:W-:-:S05]  /*0a80*/  IADD3 R13, PT, PT, R12, R8, RZ ;  /* 0x000000080c0d7210 */ /* 0x002fca0007ffe0ff */
[----:B------:R-:W-:-:S05]  /*0a90*/  IMAD.IADD R14, R9, 0x1, R13 ;  /* 0x00000001090e7824 */ /* 0x000fca00078e020d */
[----:B------:R-:W-:-:S05]  /*0aa0*/  IADD3 R15, PT, PT, R10, R14, RZ ;  /* 0x0000000e0a0f7210 */ /* 0x000fca0007ffe0ff */
[----:B------:R-:W-:Y:S01]  /*0ab0*/  IMAD.IADD R11, R11, 0x1, R15 ;  /* 0x000000010b0b7824 */ /* 0x000fe200078e020f */
[----:B------:R0:W-:Y:S04]  /*0ac0*/  STS.128 [R30+0x10], R12 ;  /* 0x0000100c1e007388 */ /* 0x0001e80000000c00 */
[----:B------:R-:W-:Y:S01]  /*0ad0*/  MOV R16, R11 ;  /* 0x0000000b00107202 */ /* 0x000fe20000000f00 */
[----:B0-----:R-:W-:-:S07]  /*0ae0*/  VIADD R30, R30, 0x20 ;  /* 0x000000201e1e7836 */ /* 0x001fce0000000000 */
.L_x_11:
[----:B------:R-:W-:-:S09]  /*0af0*/  UISETP.NE.OR UP0, UPT, UR6, URZ, UP0 ;  /* 0x000000ff0600728c */ /* 0x000fd20008705670 */
[----:B------:R-:W-:Y:S05]  /*0b00*/  BRA.U !UP0, `(.L_x_7) ;  /* 0x0000000108307547 */ /* 0x000fea000b800000 */
.L_x_8:
[----:B------:R-:W0:Y:S01]  /*0b10*/  LDS.128 R4, [R30] ;  /* 0x000000001e047984 */ /* 0x000e220000000c00 */
[----:B------:R-:W-:Y:S01]  /*0b20*/  UIADD3 UR6, UPT, UPT, UR6, 0x4, URZ ;  /* 0x0000000406067890 */ /* 0x000fe2000fffe0ff */
[----:B------:R-:W-:-:S03]  /*0b30*/  MOV R8, R16 ;  /* 0x0000001000087202 */ /* 0x000fc60000000f00 */
[----:B------:R-:W-:Y:S01]  /*0b40*/  UISETP.NE.AND UP0, UPT, UR6, URZ, UPT ;  /* 0x000000ff0600728c */ /* 0x000fe2000bf05270 */
[----:B0-----:R-:W-:-:S04]  /*0b50*/  IMAD.IADD R9, R4, 0x1, R16 ;  /* 0x0000000104097824 */ /* 0x001fc800078e0210 */
[----:B------:R-:W-:-:S04]  /*0b60*/  IMAD.IADD R10, R5, 0x1, R9 ;  /* 0x00000001050a7824 */ /* 0x000fc800078e0209 */
[----:B------:R-:W-:-:S04]  /*0b70*/  IMAD.IADD R11, R6, 0x1, R10 ;  /* 0x00000001060b7824 */ /* 0x000fc800078e020a */
[----:B------:R-:W-:Y:S01]  /*0b80*/  IMAD.IADD R16, R7, 0x1, R11 ;  /* 0x0000000107107824 */ /* 0x000fe200078e020b */
[----:B------:R0:W-:Y:S02]  /*0b90*/  STS.128 [R30], R8 ;  /* 0x000000081e007388 */ /* 0x0001e40000000c00 */
[----:B0-----:R-:W-:Y:S01]  /*0ba0*/  IADD3 R30, PT, PT, R30, 0x10, RZ ;  /* 0x000000101e1e7810 */ /* 0x001fe20007ffe0ff */
[----:B------:R-:W-:Y:S06]  /*0bb0*/  BRA.U UP0, `(.L_x_8) ;  /* 0xfffffffd00d47547 */ /* 0x000fec000b83ffff */
[----:B------:R-:W-:-:S07]  /*0bc0*/  IMAD.MOV.U32 R11, RZ, RZ, R16 ;  /* 0x000000ffff0b7224 */ /* 0x000fce00078e0010 */
.L_x_7:
[----:B------:R-:W-:-:S09]  /*0bd0*/  UISETP.NE.AND UP0, UPT, UR5, URZ, UPT ;  /* 0x000000ff0500728c */ /* 0x000fd2000bf05270 */
[----:B------:R-:W-:Y:S05]  /*0be0*/  BRA.U !UP0, `(.L_x_6) ;  /* 0x0000000108347547 */ /* 0x000fea000b800000 */
[----:B------:R-:W0:Y:S01]  /*0bf0*/  S2UR UR7, SR_CgaCtaId ;  /* 0x00000000000779c3 */ /* 0x000e220000008800 */
[----:B------:R-:W-:Y:S01]  /*0c00*/  UMOV UR6, 0x400 ;  /* 0x0000040000067882 */ /* 0x000fe20000000000 */
[----:B------:R-:W-:Y:S02]  /*0c10*/  UIADD3 UR5, UPT, UPT, -UR5, URZ, URZ ;  /* 0x000000ff05057290 */ /* 0x000fe4000fffe1ff */
[----:B0-----:R-:W-:-:S04]  /*0c20*/  ULEA UR6, UR7, UR6, 0x18 ;  /* 0x0000000607067291 */ /* 0x001fc8000f8ec0ff */
[----:B------:R-:W-:-:S12]  /*0c30*/  ULEA UR4, UR4, UR6, 0x2 ;  /* 0x0000000604047291 */ /* 0x000fd8000f8e10ff */
.L_x_12:
[----:B------:R-:W0:Y:S01]  /*0c40*/  LDS R0, [UR4] ;  /* 0x00000004ff007984 */ /* 0x000e220008000800 */
[----:B------:R-:W-:-:S03]  /*0c50*/  UIADD3 UR5, UPT, UPT, UR5, 0x1, URZ ;  /* 0x0000000105057890 */ /* 0x000fc6000fffe0ff */
[----:B------:R1:W-:Y:S01]  /*0c60*/  STS [UR4], R11 ;  /* 0x0000000bff007988 */ /* 0x0003e20008000804 */
[----:B------:R-:W-:Y:S02]  /*0c70*/  UISETP.NE.AND UP0, UPT, UR5, URZ, UPT ;  /* 0x000000ff0500728c */ /* 0x000fe4000bf05270 */
[----:B------:R-:W-:Y:S01]  /*0c80*/  UIADD3 UR4, UPT, UPT, UR4, 0x4, URZ ;  /* 0x0000000404047890 */ /* 0x000fe2000fffe0ff */
[----:B0-----:R-:W-:-:S05]  /*0c90*/  IMAD.IADD R0, R0, 0x1, R11 ;  /* 0x0000000100007824 */ /* 0x001fca00078e020b */
[----:B-1----:R-:W-:Y:S01]  /*0ca0*/  MOV R11, R0 ;  /* 0x00000000000b7202 */ /* 0x002fe20000000f00 */
[----:B------:R-:W-:Y:S06]  /*0cb0*/  BRA.U UP0, `(.L_x_12) ;  /* 0xfffffffd00e07547 */ /* 0x000fec000b83ffff */
.L_x_6:
[----:B------:R-:W-:Y:S05]  /*0cc0*/  BSYNC.RECONVERGENT B0 ;  /* 0x0000000000007941 */ /* 0x000fea0003800200 */
.L_x_5:
[----:B------:R-:W-:Y:S06]  /*0cd0*/  BAR.SYNC.DEFER_BLOCKING 0x0 ;  /* 0x0000000000007b1d */ /* 0x000fec0000010000 */
[----:B------:R-:W2:Y:S02]  /*0ce0*/  LDG.E R0, desc[UR36][R32.64] ;  /* 0x0000002420007981 */ /* 0x000ea4000c1e1900 */
[----:B--2---:R-:W-:-:S13]  /*0cf0*/  ISETP.NE.AND P1, PT, R0, 0x10, PT ;  /* 0x000000100000780c */ /* 0x004fda0003f25270 */
[----:B------:R-:W0:Y:S01]  /*0d00*/  @!P1 LDS R3, [R31] ;  /* 0x000000001f039984 */ /* 0x000e220000000800 */
[----:B------:R-:W0:Y:S08]  /*0d10*/  @!P1 LDC.64 R4, c[0x0][0x388] ;  /* 0x0000e200ff049b82 */ /* 0x000e300000000a00 */
[----:B------:R-:W1:Y:S01]  /*0d20*/  @!P1 LDC.64 R6, c[0x0][0x390] ;  /* 0x0000e400ff069b82 */ /* 0x000e620000000a00 */
[----:B0-----:R-:W-:-:S04]  /*0d30*/  @!P1 IMAD.WIDE R4, R3, 0x4, R4 ;  /* 0x0000000403049825 */ /* 0x001fc800078e0204 */
[----:B-1----:R-:W-:Y:S01]  /*0d40*/  @!P1 IMAD.WIDE R6, R3, 0x4, R6 ;  /* 0x0000000403069825 */ /* 0x002fe200078e0206 */
[----:B------:R-:W-:Y:S04]  /*0d50*/  @!P1 STG.E desc[UR36][R4.64], R2 ;  /* 0x0000000204009986 */ /* 0x000fe8000c101924 */
[----:B------:R-:W-:Y:S04]  /*0d60*/  @!P1 STG.E desc[UR36][R6.64], RZ ;  /* 0x000000ff06009986 */ /* 0x000fe8000c101924 */
[----:B------:R-:W2:Y:S02]  /*0d70*/  LDG.E R0, desc[UR36][R32.64+0x4] ;  /* 0x0000042420007981 */ /* 0x000ea4000c1e1900 */
[----:B--2---:R-:W-:Y:S01]  /*0d80*/  ISETP.NE.AND P2, PT, R0, 0x10, PT ;  /* 0x000000100000780c */ /* 0x004fe20003f45270 */
[----:B------:R-:W-:-:S02]  /*0d90*/  IMAD.MOV.U32 R0, RZ, RZ, RZ ;  /* 0x000000ffff007224 */ /* 0x000fc400078e00ff */
[----:B------:R-:W-:-:S10]  /*0da0*/  @!P1 IMAD.MOV.U32 R0, RZ, RZ, 0x1 ;  /* 0x00000001ff009424 */ /* 0x000fd400078e00ff */
[----:B------:R-:W0:Y:S01]  /*0db0*/  @!P2 LDS R3, [R31] ;  /* 0x000000001f03a984 */ /* 0x000e220000000800 */
[----:B------:R-:W1:Y:S01]  /*0dc0*/  @!P2 LDC.64 R8, c[0x0][0x388] ;  /* 0x0000e200ff08ab82 */ /* 0x000e620000000a00 */
[----:B------:R-:W-:-:S07]  /*0dd0*/  @!P2 IMAD.MOV.U32 R13, RZ, RZ, 0x1 ;  /* 0x00000001ff0da424 */ /* 0x000fce00078e00ff */
[----:B------:R-:W2:Y:S01]  /*0de0*/  @!P2 LDC.64 R10, c[0x0][0x390] ;  /* 0x0000e400ff0aab82 */ /* 0x000ea20000000a00 */
[----:B0-----:R-:W-:-:S05]  /*0df0*/  @!P2 IADD3 R3, PT, PT, R0, R3, RZ ;  /* 0x000000030003a210 */ /* 0x001fca0007ffe0ff */
[----:B-1----:R-:W-:-:S04]  /*0e00*/  @!P2 IMAD.WIDE R4, R3, 0x4, R8 ;  /* 0x000000040304a825 */ /* 0x002fc800078e0208 */
[----:B--2---:R-:W-:Y:S01]  /*0e10*/  @!P2 IMAD.WIDE R6, R3, 0x4, R10 ;  /* 0x000000040306a825 */ /* 0x004fe200078e020a */
[----:B------:R-:W-:Y:S04]  /*0e20*/  @!P2 STG.E desc[UR36][R4.64], R2 ;  /* 0x000000020400a986 */ /* 0x000fe8000c101924 */
[----:B------:R-:W-:Y:S04]  /*0e30*/  @!P2 STG.E desc[UR36][R6.64], R13 ;  /* 0x0000000d0600a986 */ /* 0x000fe8000c101924 */
[----:B------:R-:W2:Y:S01]  /*0e40*/  LDG.E R3, desc[UR36][R32.64+0x8] ;  /* 0x0000082420037981 */ /* 0x000ea2000c1e1900 */
[----:B------:R-:W-:Y:S01]  /*0e50*/  @!P2 VIADD R0, R0, 0x1 ;  /* 0x000000010000a836 */ /* 0x000fe20000000000 */
[----:B--2---:R-:W-:-:S13]  /*0e60*/  ISETP.NE.AND P1, PT, R3, 0x10, PT ;  /* 0x000000100300780c */ /* 0x004fda0003f25270 */
        /* <DEDUP_REMOVED lines=13> */
[----:B------:R-:W1:Y:S08]  /*0f40*/  @!P2 LDC.64 R4, c[0x0][0x388] ;  /* 0x0000e200ff04ab82 */ /* 0x000e700000000a00 */
[----:B------:R-:W2:Y:S01]  /*0f50*/  @!P2 LDC.64 R6, c[0x0][0x390] ;  /* 0x0000e400ff06ab82 */ /* 0x000ea20000000a00 */
[----:B0-----:R-:W-:Y:S01]  /*0f60*/  @!P2 IADD3 R13, PT, PT, R0, R3, RZ ;  /* 0x00000003000da210 */ /* 0x001fe20007ffe0ff */
[----:B------:R-:W-:-:S04]  /*0f70*/  @!P2 IMAD.MOV.U32 R3, RZ, RZ, 0x3 ;  /* 0x00000003ff03a424 */ /* 0x000fc800078e00ff */
[----:B-1----:R-:W-:-:S04]  /*0f80*/  @!P2 IMAD.WIDE R4, R13, 0x4, R4 ;  /* 0x000000040d04a825 */ /* 0x002fc800078e0204 */
[----:B--2---:R-:W-:Y:S01]  /*0f90*/  @!P2 IMAD.WIDE R6, R13, 0x4, R6 ;  /* 0x000000040d06a825 */ /* 0x004fe200078e0206 */
[----:B------:R0:W-:Y:S04]  /*0fa0*/  @!P2 STG.E desc[UR36][R4.64], R2 ;  /* 0x000000020400a986 */ /* 0x0001e8000c101924 */
[----:B------:R0:W-:Y:S04]  /*0fb0*/  @!P2 STG.E desc[UR36][R6.64], R3 ;  /* 0x000000030600a986 */ /* 0x0001e8000c101924 */
[----:B------:R-:W2:Y:S01]  /*0fc0*/  LDG.E R32, desc[UR36][R32.64+0x10] ;  /* 0x0000102420207981 */ /* 0x000ea2000c1e1900 */
[----:B------:R-:W-:Y:S01]  /*0fd0*/  BSSY.RECONVERGENT B0, `(.L_x_13) ;  /* 0x000000d000007945 */ /* 0x000fe20003800200 */
[----:B------:R-:W-:Y:S01]  /*0fe0*/  @!P2 VIADD R0, R0, 0x1 ;  /* 0x000000010000a836 */ /* 0x000fe20000000000 */
[----:B--2---:R-:W-:-:S13]  /*0ff0*/  ISETP.NE.AND P1, PT, R32, 0x10, PT ;  /* 0x000000102000780c */ /* 0x004fda0003f25270 */
[----:B0-----:R-:W-:Y:S05]  /*1000*/  @P1 BRA `(.L_x_14) ;  /* 0x0000000000241947 */ /* 0x001fea0003800000 */
[----:B------:R-:W0:Y:S01]  /*1010*/  LDS R3, [R31] ;  /* 0x000000001f037984 */ /* 0x000e220000000800 */
[----:B------:R-:W1:Y:S01]  /*1020*/  LDC.64 R4, c[0x0][0x388] ;  /* 0x0000e200ff047b82 */ /* 0x000e620000000a00 */
[----:B------:R-:W-:-:S07]  /*1030*/  IMAD.MOV.U32 R9, RZ, RZ, 0x4 ;  /* 0x00000004ff097424 */ /* 0x000fce00078e00ff */
[----:B------:R-:W2:Y:S01]  /*1040*/  LDC.64 R6, c[0x0][0x390] ;  /* 0x0000e400ff067b82 */ /* 0x000ea20000000a00 */
[----:B0-----:R-:W-:-:S05]  /*1050*/  IADD3 R3, PT, PT, R3, R0, RZ ;  /* 0x0000000003037210 */ /* 0x001fca0007ffe0ff */
[----:B-1----:R-:W-:-:S04]  /*1060*/  IMAD.WIDE R4, R3, 0x4, R4 ;  /* 0x0000000403047825 */ /* 0x002fc800078e0204 */
[----:B--2---:R-:W-:Y:S01]  /*1070*/  IMAD.WIDE R6, R3, 0x4, R6 ;  /* 0x0000000403067825 */ /* 0x004fe200078e0206 */
[----:B------:R0:W-:Y:S04]  /*1080*/  STG.E desc[UR36][R4.64], R2 ;  /* 0x0000000204007986 */ /* 0x0001e8000c101924 */
[----:B------:R0:W-:Y:S02]  /*1090*/  STG.E desc[UR36][R6.64], R9 ;  /* 0x0000000906007986 */ /* 0x0001e4000c101924 */
.L_x_14:
[----:B------:R-:W-:Y:S05]  /*10a0*/  BSYNC.RECONVERGENT B0 ;  /* 0x0000000000007941 */ /* 0x000fea0003800200 */
.L_x_13:
[----:B------:R-:W-:Y:S06]  /*10b0*/  BAR.SYNC.DEFER_BLOCKING 0x0 ;  /* 0x0000000000007b1d */ /* 0x000fec0000010000 */
[----:B------:R-:W-:Y:S05]  /*10c0*/  @P0 BRA `(.L_x_15) ;  /* 0x0000001000140947 */ /* 0x000fea0003800000 */
[----:B0-----:R-:W0:Y:S08]  /*10d0*/  LDC.64 R8, c[0x0][0x388] ;  /* 0x0000e200ff087b82 */ /* 0x001e300000000a00 */
[----:B------:R-:W1:Y:S01]  /*10e0*/  LDC.64 R12, c[0x0][0x390] ;  /* 0x0000e400ff0c7b82 */ /* 0x000e620000000a00 */
[----:B------:R-:W-:Y:S01]  /*10f0*/  MOV R2, 0x0 ;  /* 0x0000000000027802 */ /* 0x000fe20000000f00 */
[----:B------:R-:W2:Y:S01]  /*1100*/  LDCU.64 UR4, c[0x4][0x20] ;  /* 0x01000400ff0477ac */ /* 0x000ea20008000a00 */
[----:B0-----:R-:W3:Y:S04]  /*1110*/  LDG.E R10, desc[UR36][R8.64] ;  /* 0x00000024080a7981 */ /* 0x001ee8000c1e1900 */
[----:B-1----:R-:W3:Y:S01]  /*1120*/  LDG.E R11, desc[UR36][R12.64] ;  /* 0x000000240c0b7981 */ /* 0x002ee2000c1e1900 */
[----:B------:R0:W1:Y:S01]  /*1130*/  LDC.64 R14, c[0x4][R2] ;  /* 0x01000000020e7b82 */ /* 0x0000620000000a00 */
[----:B--2---:R-:W-:Y:S01]  /*1140*/  IMAD.U32 R4, RZ, RZ, UR4 ;  /* 0x00000004ff047e24 */ /* 0x004fe2000f8e00ff */
[----:B------:R-:W-:Y:S01]  /*1150*/  MOV R5, UR5 ;  /* 0x0000000500057c02 */ /* 0x000fe20008000f00 */
[----:B------:R-:W-:-:S02]  /*1160*/  IMAD.MOV.U32 R6, RZ, RZ, R29 ;  /* 0x000000ffff067224 */ /* 0x000fc400078e001d */
[----:B------:R-:W-:Y:S01]  /*1170*/  IMAD.MOV.U32 R7, RZ, RZ, R28 ;  /* 0x000000ffff077224 */ /* 0x000fe200078e001c */
[----:B-1-3--:R0:W-:Y:S06]  /*1180*/  STL.64 [R1], R10 ;  /* 0x0000000a01007387 */ /* 0x00a1ec0000100a00 */
[----:B------:R-:W-:-:S07]  /*1190*/  LEPC R20, `(.L_x_16) ;  /* 0x000000001014794e */ /* 0x000fce0000000000 */
[----:B0-----:R-:W-:Y:S05]  /*11a0*/  CALL.ABS.NOINC R14 ;  /* 0x000000000e007343 */ /* 0x001fea0003c00000 */
.L_x_16:
[----:B------:R-:W0:Y:S01]  /*11b0*/  LDC.64 R10, c[0x0][0x388] ;  /* 0x0000e200ff0a7b82 */ /* 0x000e220000000a00 */
[----:B------:R-:W1:Y:S07]  /*11c0*/  LDCU.64 UR4, c[0x4][0x20] ;  /* 0x01000400ff0477ac */ /* 0x000e6e0008000a00 */
[----:B------:R-:W2:Y:S01]  /*11d0*/  LDC.64 R12, c[0x0][0x390] ;  /* 0x0000e400ff0c7b82 */ /* 0x000ea20000000a00 */
[----:B0-----:R-:W3:Y:S04]  /*11e0*/  LDG.E R8, desc[UR36][R10.64+0x4] ;  /* 0x000004240a087981 */ /* 0x001ee8000c1e1900 */
[----:B--2---:R-:W3:Y:S03]  /*11f0*/  LDG.E R9, desc[UR36][R12.64+0x4] ;  /* 0x000004240c097981 */ /* 0x004ee6000c1e1900 */
[----:B------:R0:W2:Y:S01]  /*1200*/  LDC.64 R14, c[0x4][R2] ;  /* 0x01000000020e7b82 */ /* 0x0000a20000000a00 */
[----:B-1----:R-:W-:Y:S01]  /*1210*/  MOV R4, UR4 ;  /* 0x0000000400047c02 */ /* 0x002fe20008000f00 */
[----:B------:R-:W-:Y:S01]  /*1220*/  IMAD.U32 R5, RZ, RZ, UR5 ;  /* 0x00000005ff057e24 */ /* 0x000fe2000f8e00ff */
[----:B------:R-:W-:Y:S01]  /*1230*/  MOV R7, R28 ;  /* 0x0000001c00077202 */ /* 0x000fe20000000f00 */
[----:B------:R-:W-:Y:S01]  /*1240*/  IMAD.MOV.U32 R6, RZ, RZ, R29 ;  /* 0x000000ffff067224 */ /* 0x000fe200078e001d */
[----:B--23--:R0:W-:Y:S06]  /*1250*/  STL.64 [R1], R8 ;  /* 0x0000000801007387 */ /* 0x00c1ec0000100a00 */
[----:B------:R-:W-:-:S07]  /*1260*/  LEPC R20, `(.L_x_17) ;  /* 0x000000001014794e */ /* 0x000fce0000000000 */
[----:B0-----:R-:W-:Y:S05]  /*1270*/  CALL.ABS.NOINC R14 ;  /* 0x000000000e007343 */ /* 0x001fea0003c00000 */
.L_x_17:
[----:B------:R-:W0:Y:S01]  /*1280*/  LDC.64 R10, c[0x0][0x388] ;  /* 0x0000e200ff0a7b82 */ /* 0x000e220000000a00 */
[----:B------:R-:W1:Y:S07]  /*1290*/  LDCU.64 UR4, c[0x4][0x20] ;  /* 0x01000400ff0477ac */ /* 0x000e6e0008000a00 */
[----:B------:R-:W2:Y:S01]  /*12a0*/  LDC.64 R12, c[0x0][0x390] ;  /* 0x0000e400ff0c7b82 */ /* 0x000ea20000000a00 */
[----:B0-----:R-:W3:Y:S04]  /*12b0*/  LDG.E R8, desc[UR36][R10.64+0x8] ;  /* 0x000008240a087981 */ /* 0x001ee8000c1e1900 */
[----:B--2---:R-:W3:Y:S03]  /*12c0*/  LDG.E R9, desc[UR36][R12.64+0x8] ;  /* 0x000008240c097981 */ /* 0x004ee6000c1e1900 */
[----:B------:R0:W2:Y:S01]  /*12d0*/  LDC.64 R14, c[0x4][R2] ;  /* 0x01000000020e7b82 */ /* 0x0000a20000000a00 */
[----:B-1----:R-:W-:Y:S01]  /*12e0*/  IMAD.U32 R4, RZ, RZ, UR4 ;  /* 0x00000004ff047e24 */ /* 0x002fe2000f8e00ff */
[----:B------:R-:W-:Y:S01]  /*12f0*/  MOV R5, UR5 ;  /* 0x0000000500057c02 */ /* 0x000fe20008000f00 */
[----:B------:R-:W-:Y:S01]  /*1300*/  IMAD.MOV.U32 R6, RZ, RZ, R29 ;  /* 0x000000ffff067224 */ /* 0x000fe200078e001d */
[----:B------:R-:W-:Y:S01]  /*1310*/  MOV R7, R28 ;  /* 0x0000001c00077202 */ /* 0x000fe20000000f00 */
[----:B--23--:R0:W-:Y:S06]  /*1320*/  STL.64 [R1], R8 ;  /* 0x0000000801007387 */ /* 0x00c1ec0000100a00 */
[----:B------:R-:W-:-:S07]  /*1330*/  LEPC R20, `(.L_x_18) ;  /* 0x000000001014794e */ /* 0x000fce0000000000 */
[----:B0-----:R-:W-:Y:S05]  /*1340*/  CALL.ABS.NOINC R14 ;  /* 0x000000000e007343 */ /* 0x001fea0003c00000 */
.L_x_18:
        /* <DEDUP_REMOVED lines=13> */
.L_x_19:
        /* <DEDUP_REMOVED lines=13> */
.L_x_20:
        /* <DEDUP_REMOVED lines=13> */
.L_x_21:
        /* <DEDUP_REMOVED lines=13> */
.L_x_22:
        /* <DEDUP_REMOVED lines=13> */
.L_x_23:
        /* <DEDUP_REMOVED lines=13> */
.L_x_24:
        /* <DEDUP_REMOVED lines=13> */
.L_x_25:
        /* <DEDUP_REMOVED lines=13> */
.L_x_26:
        /* <DEDUP_REMOVED lines=13> */
.L_x_27:
        /* <DEDUP_REMOVED lines=13> */
.L_x_28:
        /* <DEDUP_REMOVED lines=13> */
.L_x_29:
        /* <DEDUP_REMOVED lines=13> */
.L_x_30:
        /* <DEDUP_REMOVED lines=13> */
.L_x_31:
        /* <DEDUP_REMOVED lines=13> */
.L_x_32:
        /* <DEDUP_REMOVED lines=13> */
.L_x_33:
        /* <DEDUP_REMOVED lines=13> */
.L_x_34:
[----:B------:R-:W0:Y:S01]  /*2050*/  LDC.64 R10, c[0x0][0x388] ;  /* 0x0000e200ff0a7b82 */ /* 0x000e220000000a00 */
[----:B------:R-:W1:Y:S07]  /*2060*/  LDCU.64 UR4, c[0x4][0x20] ;  /* 0x01000400ff0477ac */ /* 0x000e6e0008000a00 */
[----:B------:R-:W2:Y:S01]  /*2070*/  LDC.64 R12, c[0x0][0x390] ;  /* 0x0000e400ff0c7b82 */ /* 0x000ea20000000a00 */
[----:B0-----:R-:W3:Y:S04]  /*2080*/  LDG.E R8, desc[UR36][R10.64+0x4c] ;  /* 0x00004c240a087981 */ /* 0x001ee8000c1e1900 */
[----:B--2---:R-:W3:Y:S03]  /*2090*/  LDG.E R9, desc[UR36][R12.64+0x4c] ;  /* 0x00004c240c097981 */ /* 0x004ee6000c1e1900 */
[----:B------:R-:W0:Y:S01]  /*20a0*/  LDC.64 R2, c[0x4][R2] ;  /* 0x0100000002027b82 */ /* 0x000e220000000a00 */
[----:B-1----:R-:W-:Y:S01]  /*20b0*/  IMAD.U32 R4, RZ, RZ, UR4 ;  /* 0x00000004ff047e24 */ /* 0x002fe2000f8e00ff */
[----:B------:R-:W-:Y:S01]  /*20c0*/  MOV R5, UR5 ;  /* 0x0000000500057c02 */ /* 0x000fe20008000f00 */
[----:B------:R-:W-:Y:S01]  /*20d0*/  IMAD.MOV.U32 R6, RZ, RZ, R29 ;  /* 0x000000ffff067224 */ /* 0x000fe200078e001d */
[----:B------:R-:W-:Y:S01]  /*20e0*/  MOV R7, R28 ;  /* 0x0000001c00077202 */ /* 0x000fe20000000f00 */
[----:B0--3--:R1:W-:Y:S06]  /*20f0*/  STL.64 [R1], R8 ;  /* 0x0000000801007387 */ /* 0x0093ec0000100a00 */
[----:B------:R-:W-:-:S07]  /*2100*/  LEPC R20, `(.L_x_15) ;  /* 0x000000001014794e */ /* 0x000fce0000000000 */
[----:B-1----:R-:W-:Y:S05]  /*2110*/  CALL.ABS.NOINC R2 ;  /* 0x0000000002007343 */ /* 0x002fea0003c00000 */
.L_x_15:
[----:B------:R-:W-:Y:S05]  /*2120*/  WARPSYNC.ALL ;  /* 0x0000000000007948 */ /* 0x000fea0003800000 */
[----:B------:R-:W-:Y:S06]  /*2130*/  BAR.SYNC.DEFER_BLOCKING 0x0 ;  /* 0x0000000000007b1d */ /* 0x000fec0000010000 */
[----:B------:R-:W-:Y:S05]  /*2140*/  EXIT ;  /* 0x000000000000794d */ /* 0x000fea0003800000 */
.L_x_35:
[----:B------:R-:W-:-:S00]  /*2150*/  BRA `(.L_x_35) ;  /* 0xfffffffc00fc7947 */ /* 0x000fc0000383ffff */
[----:B------:R-:W-:-:S00]  /*2160*/  NOP ;  /* 0x0000000000007918 */ /* 0x000fc00000000000 */
        /* <DEDUP_REMOVED lines=9> */
.L_x_41:


//--------------------- .text._Z13firstParallelv  --------------------------
	.section	.text._Z13firstParallelv,"ax",@progbits
	.align	128
        .global         _Z13firstParallelv
        .type           _Z13firstParallelv,@function
        .size           _Z13firstParallelv,(.L_x_42 - _Z13firstParallelv)
        .other          _Z13firstParallelv,@"STO_CUDA_ENTRY STV_DEFAULT"
_Z13firstParallelv:
.text._Z13firstParallelv:
[----:B------:R-:W0:Y:S01]  /*0000*/  LDC R1, c[0x0][0x37c] ;  /* 0x0000df00ff017b82 */ /* 0x000e220000000800 */
[----:B------:R-:W-:Y:S01]  /*0010*/  MOV R0, 0x0 ;  /* 0x0000000000007802 */ /* 0x000fe20000000f00 */
[----:B------:R-:W1:Y:S01]  /*0020*/  LDCU.64 UR4, c[0x4][0x10] ;  /* 0x01000200ff0477ac */ /* 0x000e620008000a00 */
[----:B------:R-:W-:-:S05]  /*0030*/  CS2R R6, SRZ ;  /* 0x0000000000067805 */ /* 0x000fca000001ff00 */
[----:B------:R2:W3:Y:S01]  /*0040*/  LDC.64 R2, c[0x4][R0] ;  /* 0x0100000000027b82 */ /* 0x0004e20000000a00 */
[----:B-1----:R-:W-:Y:S02]  /*0050*/  IMAD.U32 R4, RZ, RZ, UR4 ;  /* 0x00000004ff047e24 */ /* 0x002fe4000f8e00ff */
[----:B--2---:R-:W-:-:S07]  /*0060*/  IMAD.U32 R5, RZ, RZ, UR5 ;  /* 0x00000005ff057e24 */ /* 0x004fce000f8e00ff */
[----:B------:R-:W-:-:S07]  /*0070*/  LEPC R20, `(.L_x_36) ;  /* 0x000000001014794e */ /* 0x000fce0000000000 */
[----:B0--3--:R-:W-:Y:S05]  /*0080*/  CALL.ABS.NOINC R2 ;  /* 0x0000000002007343 */ /* 0x009fea0003c00000 */
.L_x_36:
[----:B------:R-:W-:Y:S05]  /*0090*/  EXIT ;  /* 0x000000000000794d */ /* 0x000fea0003800000 */
.L_x_37:
        /* <DEDUP_REMOVED lines=14> */
.L_x_42:


//--------------------- .text._Z23kernelOddEvenProjectionv --------------------------
	.section	.text._Z23kernelOddEvenProjectionv,"ax",@progbits
	.align	128
        .global         _Z23kernelOddEvenProjectionv
        .type           _Z23kernelOddEvenProjectionv,@function
        .size           _Z23kernelOddEvenProjectionv,(.L_x_43 - _Z23kernelOddEvenProjectionv)
        .other          _Z23kernelOddEvenProjectionv,@"STO_CUDA_ENTRY STV_DEFAULT"
_Z23kernelOddEvenProjectionv:
.text._Z23kernelOddEvenProjectionv:
[----:B------:R-:W0:Y:S01]  /*0000*/  LDC R1, c[0x0][0x37c] ;  /* 0x0000df00ff017b82 */ /* 0x000e220000000800 */
[----:B------:R-:W1:Y:S01]  /*0010*/  S2R R8, SR_CTAID.X ;  /* 0x0000000000087919 */ /* 0x000e620000002500 */
[----:B------:R-:W2:Y:S06]  /*0020*/  LDCU UR5, c[0x0][0x2fc] ;  /* 0x00005f80ff0577ac */ /* 0x000eac0008000800 */
[----:B------:R-:W3:Y:S01]  /*0030*/  LDC R9, c[0x0][0x360] ;  /* 0x0000d800ff097b82 */ /* 0x000ee20000000800 */
[----:B0-----:R-:W-:Y:S01]  /*0040*/  VIADD R1, R1, 0xfffffff0 ;  /* 0xfffffff001017836 */ /* 0x001fe20000000000 */
[----:B------:R-:W0:Y:S01]  /*0050*/  S2R R10, SR_TID.X ;  /* 0x00000000000a7919 */ /* 0x000e220000002100 */
[----:B------:R-:W4:Y:S01]  /*0060*/  LDCU UR4, c[0x0][0x2f8] ;  /* 0x00005f00ff0477ac */ /* 0x000f220008000800 */
[----:B------:R-:W5:Y:S02]  /*0070*/  LDCU.64 UR6, c[0x4][0x8] ;  /* 0x01000100ff0677ac */ /* 0x000f640008000a00 */
[----:B-----5:R-:W-:-:S02]  /*0080*/  IMAD.U32 R4, RZ, RZ, UR6 ;  /* 0x00000006ff047e24 */ /* 0x020fc4000f8e00ff */
[----:B------:R-:W-:Y:S01]  /*0090*/  IMAD.U32 R5, RZ, RZ, UR7 ;  /* 0x00000007ff057e24 */ /* 0x000fe2000f8e00ff */
[----:B-1----:R-:W-:-:S04]  /*00a0*/  LOP3.LUT R2, R8, 0x1, RZ, 0xc0, !PT ;  /* 0x0000000108027812 */ /* 0x002fc800078ec0ff */
[----:B------:R-:W-:Y:S01]  /*00b0*/  ISETP.NE.U32.AND P0, PT, R2, 0x1, PT ;  /* 0x000000010200780c */ /* 0x000fe20003f05070 */
[----:B0-----:R-:W-:Y:S01]  /*00c0*/  IMAD.SHL.U32 R0, R10, 0x2, RZ ;  /* 0x000000020a007824 */ /* 0x001fe200078e00ff */
[----:B---3--:R-:W-:-:S03]  /*00d0*/  IADD3 R2, PT, PT, -R9, 0x1, RZ ;  /* 0x0000000109027810 */ /* 0x008fc60007ffe1ff */
[----:B------:R-:W-:Y:S01]  /*00e0*/  IMAD R0, R8, R9, R0 ;  /* 0x0000000908007224 */ /* 0x000fe200078e0200 */
[----:B------:R-:W-:Y:S02]  /*00f0*/  SEL R11, R2, RZ, !P0 ;  /* 0x000000ff020b7207 */ /* 0x000fe40004000000 */
[----:B----4-:R-:W-:-:S03]  /*0100*/  IADD3 R6, P0, PT, R1, UR4, RZ ;  /* 0x0000000401067c10 */ /* 0x010fc6000ff1e0ff */
[----:B------:R-:W-:Y:S01]  /*0110*/  IMAD.IADD R11, R0, 0x1, R11 ;  /* 0x00000001000b7824 */ /* 0x000fe200078e020b */
[----:B------:R-:W-:Y:S01]  /*0120*/  MOV R0, 0x0 ;  /* 0x0000000000007802 */ /* 0x000fe20000000f00 */
[----:B--2---:R-:W-:-:S03]  /*0130*/  IMAD.X R7, RZ, RZ, UR5, P0 ;  /* 0x00000005ff077e24 */ /* 0x004fc600080e06ff */
[----:B------:R0:W-:Y:S01]  /*0140*/  STL.128 [R1], R8 ;  /* 0x0000000801007387 */ /* 0x0001e20000100c00 */
[----:B------:R0:W1:Y:S04]  /*0150*/  LDC.64 R2, c[0x4][R0] ;  /* 0x0100000000027b82 */ /* 0x0000680000000a00 */
[----:B------:R-:W-:-:S07]  /*0160*/  LEPC R20, `(.L_x_38) ;  /* 0x000000001014794e */ /* 0x000fce0000000000 */
[----:B01----:R-:W-:Y:S05]  /*0170*/  CALL.ABS.NOINC R2 ;  /* 0x0000000002007343 */ /* 0x003fea0003c00000 */
.L_x_38:
[----:B------:R-:W-:Y:S05]  /*0180*/  EXIT ;  /* 0x000000000000794d */ /* 0x000fea0003800000 */
.L_x_39:
        /* <DEDUP_REMOVED lines=15> */
.L_x_43:


//--------------------- .text._Z6vecafsPfS_S_i    --------------------------
	.section	.text._Z6vecafsPfS_S_i,"ax",@progbits
	.align	128
        .global         _Z6vecafsPfS_S_i
        .type           _Z6vecafsPfS_S_i,@function
        .size           _Z6vecafsPfS_S_i,(.L_x_44 - _Z6vecafsPfS_S_i)
        .other          _Z6vecafsPfS_S_i,@"STO_CUDA_ENTRY STV_DEFAULT"
_Z6vecafsPfS_S_i:
.text._Z6vecafsPfS_S_i:
[----:B------:R-:W-:Y:S01]  /*0000*/  LDC R1, c[0x0][0x37c] ;  /* 0x0000df00ff017b82 */ /* 0x000fe20000000800 */
[----:B------:R-:W0:Y:S07]  /*0010*/  S2R R9, SR_TID.X ;  /* 0x0000000000097919 */ /* 0x000e2e0000002100 */
[----:B------:R-:W0:Y:S01]  /*0020*/  S2UR UR4, SR_CTAID.X ;  /* 0x00000000000479c3 */ /* 0x000e220000002500 */
[----:B------:R-:W1:Y:S01]  /*0030*/  LDCU UR5, c[0x0][0x398] ;  /* 0x00007300ff0577ac */ /* 0x000e620008000800 */
[----:B0-----:R-:W-:-:S04]  /*0040*/  IADD3 R9, PT, PT, R9, UR4, RZ ;  /* 0x0000000409097c10 */ /* 0x001fc8000fffe0ff */
[----:B-1----:R-:W-:-:S13]  /*0050*/  ISETP.GE.AND P0, PT, R9, UR5, PT ;  /* 0x0000000509007c0c */ /* 0x002fda000bf06270 */
[----:B------:R-:W-:Y:S05]  /*0060*/  @P0 EXIT ;  /* 0x000000000000094d */ /* 0x000fea0003800000 */
[----:B------:R-:W0:Y:S01]  /*0070*/  LDC.64 R2, c[0x0][0x380] ;  /* 0x0000e000ff027b82 */ /* 0x000e220000000a00 */
[----:B------:R-:W1:Y:S07]  /*0080*/  LDCU.64 UR4, c[0x0][0x358] ;  /* 0x00006b00ff0477ac */ /* 0x000e6e0008000a00 */
[----:B------:R-:W2:Y:S08]  /*0090*/  LDC.64 R4, c[0x0][0x388] ;  /* 0x0000e200ff047b82 */ /* 0x000eb00000000a00 */
[----:B------:R-:W3:Y:S01]  /*00a0*/  LDC.64 R6, c[0x0][0x390] ;  /* 0x0000e400ff067b82 */ /* 0x000ee20000000a00 */
[----:B0-----:R-:W-:-:S06]  /*00b0*/  IMAD.WIDE R2, R9, 0x4, R2 ;  /* 0x0000000409027825 */ /* 0x001fcc00078e0202 */
[----:B-1----:R-:W4:Y:S01]  /*00c0*/  LDG.E R2, desc[UR4][R2.64] ;  /* 0x0000000402027981 */ /* 0x002f22000c1e1900 */
[----:B--2---:R-:W-:-:S06]  /*00d0*/  IMAD.WIDE R4, R9, 0x4, R4 ;  /* 0x0000000409047825 */ /* 0x004fcc00078e0204 */
[----:B------:R-:W4:Y:S01]  /*00e0*/  LDG.E R4, desc[UR4][R4.64] ;  /* 0x0000000404047981 */ /* 0x000f22000c1e1900 */
[----:B------:R-:W-:-:S04]  /*00f0*/  LOP3.LUT R0, R9, 0x1, RZ, 0xc0, !PT ;  /* 0x0000000109007812 */ /* 0x000fc800078ec0ff */
[----:B------:R-:W-:-:S04]  /*0100*/  IADD3 R0, PT, PT, -R0, RZ, RZ ;  /* 0x000000ff00007210 */ /* 0x000fc80007ffe1ff */
[----:B------:R-:W-:-:S04]  /*0110*/  LOP3.LUT R0, R0, 0x1, RZ, 0xfc, !PT ;  /* 0x0000000100007812 */ /* 0x000fc800078efcff */
[----:B------:R-:W-:Y:S01]  /*0120*/  I2FP.F32.S32 R11, R0 ;  /* 0x00000000000b7245 */ /* 0x000fe20000201400 */
[----:B---3--:R-:W-:-:S04]  /*0130*/  IMAD.WIDE R6, R9, 0x4, R6 ;  /* 0x0000000409067825 */ /* 0x008fc800078e0206 */
[----:B----4-:R-:W-:-:S05]  /*0140*/  FFMA R11, R11, -R4, R2 ;  /* 0x800000040b0b7223 */ /* 0x010fca0000000002 */
[----:B------:R-:W-:Y:S01]  /*0150*/  STG.E desc[UR4][R6.64], R11 ;  /* 0x0000000b06007986 */ /* 0x000fe2000c101904 */
[----:B------:R-:W-:Y:S05]  /*0160*/  EXIT ;  /* 0x000000000000794d */ /* 0x000fea0003800000 */
.L_x_40:
        /* <DEDUP_REMOVED lines=9> */
.L_x_44:


//--------------------- .nv.global.init           --------------------------
	.section	.nv.global.init,"aw",@progbits
.nv.global.init:
	.type		$str$3,@object
	.size		$str$3,($str$2 - $str$3)
$str$3:
        /*0000*/ 	.byte	0x25, 0x64, 0x2c, 0x20, 0x25, 0x64, 0x0a, 0x00
	.type		$str$2,@object
	.size		$str$2,($str$1 - $str$2)
$str$2:
        /*0008*/ 	.byte	0x54, 0x68, 0x72, 0x65, 0x61, 0x64, 0x20, 0x49, 0x44, 0x3a, 0x20, 0x25, 0x64, 0x2c, 0x20, 0x25
        /*0018*/ 	.byte	0x64, 0x0a, 0x00
	.type		$str$1,@object
	.size		$str$1,($str - $str$1)
$str$1:
        /*001b*/ 	.byte	0x44, 0x61, 0x73, 0x20, 0x68, 0x69, 0x65, 0x72, 0x20, 0x6c, 0x61, 0x75, 0x66, 0x74, 0x20, 0x70
        /*002b*/ 	.byte	0x61, 0x72, 0x61, 0x6c, 0x6c, 0x65, 0x6c, 0x2e, 0x0a, 0x00
	.type		$str,@object
	.size		$str,(.L_0 - $str)
$str:
        /*0035*/ 	.byte	0x42, 0x6c, 0x6f, 0x63, 0x6b, 0x20, 0x49, 0x44, 0x3a, 0x20, 0x25, 0x64, 0x2c, 0x20, 0x42, 0x6c
        /*0045*/ 	.byte	0x6f, 0x63, 0x6b, 0x20, 0x44, 0x49, 0x4d, 0x3a, 0x20, 0x25, 0x64, 0x2c, 0x20, 0x54, 0x68, 0x72
        /*0055*/ 	.byte	0x65, 0x61, 0x64, 0x20, 0x49, 0x44, 0x3a, 0x20, 0x25, 0x64, 0x2c, 0x20, 0x49, 0x44, 0x3a, 0x20
        /*0065*/ 	.byte	0x25, 0x64, 0x0a, 0x00
.L_0:


//--------------------- .nv.shared._Z7compactPiS_S_ --------------------------
	.section	.nv.shared._Z7compactPiS_S_,"aw",@nobits
	.sectionflags	@""
	.align	16
	.zero		1024


//--------------------- .nv.shared.reserved.0     --------------------------
	.section	.nv.shared.reserved.0,"aw",@nobits
	.weak		__nv_reservedSMEM_offset_0_alias
	.size		__nv_reservedSMEM_offset_0_alias, 0, 64
	.other		__nv_reservedSMEM_offset_0_alias,@"STO_CUDA_RESERVED_SHARED STV_DEFAULT"
__nv_reservedSMEM_offset_0_alias:
	.zero		0
	.zero		64


//--------------------- .nv.shared._Z13firstParallelv --------------------------
	.section	.nv.shared._Z13firstParallelv,"aw",@nobits
	.sectionflags	@""
	.align	16
	.zero		1024


//--------------------- .nv.shared._Z23kernelOddEvenProjectionv --------------------------
	.section	.nv.shared._Z23kernelOddEvenProjectionv,"aw",@nobits
	.sectionflags	@""
	.align	16
	.zero		1024


//--------------------- .nv.shared._Z6vecafsPfS_S_i --------------------------
	.section	.nv.shared._Z6vecafsPfS_S_i,"aw",@nobits
	.sectionflags	@""
	.align	16
	.zero		1024


//--------------------- .nv.constant0._Z7compactPiS_S_ --------------------------
	.section	.nv.constant0._Z7compactPiS_S_,"a",@progbits
	.sectionflags	@""
	.align	4
.nv.constant0._Z7compactPiS_S_:
	.zero		920


//--------------------- .nv.constant0._Z13firstParallelv --------------------------
	.section	.nv.constant0._Z13firstParallelv,"a",@progbits
	.sectionflags	@""
	.align	4
.nv.constant0._Z13firstParallelv:
	.zero		896


//--------------------- .nv.constant0._Z23kernelOddEvenProjectionv --------------------------
	.section	.nv.constant0._Z23kernelOddEvenProjectionv,"a",@progbits
	.sectionflags	@""
	.align	4
.nv.constant0._Z23kernelOddEvenProjectionv:
	.zero		896


//--------------------- .nv.constant0._Z6vecafsPfS_S_i --------------------------
	.section	.nv.constant0._Z6vecafsPfS_S_i,"a",@progbits
	.sectionflags	@""
	.align	4
.nv.constant0._Z6vecafsPfS_S_i:
	.zero		924


//--------------------- SYMBOLS --------------------------

	.type		.nv.reservedSmem.offset0,@object
	.size		.nv.reservedSmem.offset0,0x4
	.type		.nv.reservedSmem.cap,@object
	.size		.nv.reservedSmem.cap,0x4
	.type		vprintf,@function
